	.target	sm_90a

	.elftype	@"ET_EXEC"


//--------------------- .note.nv.tkinfo           --------------------------
	.section	.note.nv.tkinfo,"",@"SHT_NOTE"
	.sectionflags	@"SHF_NOTE_NV_TKINFO"
	.tkinfo
        /*0018*/ 	.word	0x00000002
        /*0030*/ 	.string	""
        /*0030*/ 	.string	"ptxas"
        /*0030*/ 	.string	"Cuda compilation tools, release 13.0, V13.0.88"
        /*0030*/ 	.string	"Build cuda_13.0.r13.0/compiler.36424714_0"
        /*0030*/ 	.string	"-arch sm_90a -m 64 "



//--------------------- .note.nv.cuinfo           --------------------------
	.section	.note.nv.cuinfo,"",@"SHT_NOTE"
	.sectionflags	@"SHF_NOTE_NV_CUINFO"
        /*0018*/ 	.short	0x0002
        /*001a*/ 	.short	0x005a
        /*001c*/ 	.short	0x0082
	.zero		2


//--------------------- .nv.info                  --------------------------
	.section	.nv.info,"",@"SHT_CUDA_INFO"
	.align	4


	//----- nvinfo : EIATTR_REGCOUNT
	.align		4
        /*0000*/ 	.byte	0x04, 0x2f
        /*0002*/ 	.short	(.L_12 - .L_11)
	.align		4
.L_11:
        /*0004*/ 	.word	index@(_ZN7cutlass13device_kernelINS_4gemm6kernel13GemmUniversalIN4cute5tupleIJiiiiEEENS1_10collective13CollectiveMmaINS1_37MainloopSm90TmaGmmaWarpSpecializedFP8ILi4ENS5_IJNS4_1CILi1EEENSA_ILi2EEESB_EEENS1_32KernelTmaWarpSpecializedPingpongEEENS5_IJNSA_ILi64EEENSA_ILi256EEENSA_ILi32EEEEEENS_12float_e5m2_tENS5_IJlSB_lEEESK_SL_NS4_8TiledMMAINS4_8MMA_AtomIJNS4_4SM904GMMA31MMA_64x256x32_F32E5M2E5M2_SS_TNILNSP_7ScaleInE1ELSR_1EEEEEENS4_6LayoutINS5_IJSB_SB_SB_EEENS5_IJNSA_ILi0EEESW_SW_EEEEENS5_IJNS4_10UnderscoreESZ_SZ_EEEEENS4_23SM90_TMA_LOAD_MULTICASTENS4_14ComposedLayoutINS4_7SwizzleILi1ELi4ELi3EEENS4_18smem_ptr_flag_bitsILi8EEENSU_INS5_IJNSA_ILi8EEESI_EEENS5_IJSI_SB_EEEEEEEvNS4_8identityENS4_13SM90_TMA_LOADES1C_vS1D_EENS_8epilogue10collective6detail29Sm90TmaWarpSpecializedAdapterINS1H_15DefaultEpilogueISK_SL_SL_NS1G_6thread17LinearCombinationISK_Li1EffLNS1L_9ScaleType4KindE0ELNS_15FloatRoundStyleE2ESK_EENS1_15EpilogueDefaultEEEEEvvEEEEvNT_6ParamsE)
        /*0008*/ 	.word	0x000000a8


	//----- nvinfo : EIATTR_FRAME_SIZE
	.align		4
.L_12:
        /*000c*/ 	.byte	0x04, 0x11
        /*000e*/ 	.short	(.L_14 - .L_13)
	.align		4
.L_13:
        /*0010*/ 	.word	index@(_ZN7cutlass13device_kernelINS_4gemm6kernel13GemmUniversalIN4cute5tupleIJiiiiEEENS1_10collective13CollectiveMmaINS1_37MainloopSm90TmaGmmaWarpSpecializedFP8ILi4ENS5_IJNS4_1CILi1EEENSA_ILi2EEESB_EEENS1_32KernelTmaWarpSpecializedPingpongEEENS5_IJNSA_ILi64EEENSA_ILi256EEENSA_ILi32EEEEEENS_12float_e5m2_tENS5_IJlSB_lEEESK_SL_NS4_8TiledMMAINS4_8MMA_AtomIJNS4_4SM904GMMA31MMA_64x256x32_F32E5M2E5M2_SS_TNILNSP_7ScaleInE1ELSR_1EEEEEENS4_6LayoutINS5_IJSB_SB_SB_EEENS5_IJNSA_ILi0EEESW_SW_EEEEENS5_IJNS4_10UnderscoreESZ_SZ_EEEEENS4_23SM90_TMA_LOAD_MULTICASTENS4_14ComposedLayoutINS4_7SwizzleILi1ELi4ELi3EEENS4_18smem_ptr_flag_bitsILi8EEENSU_INS5_IJNSA_ILi8EEESI_EEENS5_IJSI_SB_EEEEEEEvNS4_8identityENS4_13SM90_TMA_LOADES1C_vS1D_EENS_8epilogue10collective6detail29Sm90TmaWarpSpecializedAdapterINS1H_15DefaultEpilogueISK_SL_SL_NS1G_6thread17LinearCombinationISK_Li1EffLNS1L_9ScaleType4KindE0ELNS_15FloatRoundStyleE2ESK_EENS1_15EpilogueDefaultEEEEEvvEEEEvNT_6ParamsE)
        /*0014*/ 	.word	0x00000118


	//----- nvinfo : EIATTR_MIN_STACK_SIZE
	.align		4
.L_14:
        /*0018*/ 	.byte	0x04, 0x12
        /*001a*/ 	.short	(.L_16 - .L_15)
	.align		4
.L_15:
        /*001c*/ 	.word	index@(_ZN7cutlass13device_kernelINS_4gemm6kernel13GemmUniversalIN4cute5tupleIJiiiiEEENS1_10collective13CollectiveMmaINS1_37MainloopSm90TmaGmmaWarpSpecializedFP8ILi4ENS5_IJNS4_1CILi1EEENSA_ILi2EEESB_EEENS1_32KernelTmaWarpSpecializedPingpongEEENS5_IJNSA_ILi64EEENSA_ILi256EEENSA_ILi32EEEEEENS_12float_e5m2_tENS5_IJlSB_lEEESK_SL_NS4_8TiledMMAINS4_8MMA_AtomIJNS4_4SM904GMMA31MMA_64x256x32_F32E5M2E5M2_SS_TNILNSP_7ScaleInE1ELSR_1EEEEEENS4_6LayoutINS5_IJSB_SB_SB_EEENS5_IJNSA_ILi0EEESW_SW_EEEEENS5_IJNS4_10UnderscoreESZ_SZ_EEEEENS4_23SM90_TMA_LOAD_MULTICASTENS4_14ComposedLayoutINS4_7SwizzleILi1ELi4ELi3EEENS4_18smem_ptr_flag_bitsILi8EEENSU_INS5_IJNSA_ILi8EEESI_EEENS5_IJSI_SB_EEEEEEEvNS4_8identityENS4_13SM90_TMA_LOADES1C_vS1D_EENS_8epilogue10collective6detail29Sm90TmaWarpSpecializedAdapterINS1H_15DefaultEpilogueISK_SL_SL_NS1G_6thread17LinearCombinationISK_Li1EffLNS1L_9ScaleType4KindE0ELNS_15FloatRoundStyleE2ESK_EENS1_15EpilogueDefaultEEEEEvvEEEEvNT_6ParamsE)
        /*0020*/ 	.word	0x00000118
.L_16:


//--------------------- .nv.compat                --------------------------
	.section	.nv.compat,"",@"SHT_CUDA_COMPAT_INFO"
	.align	4
        /*0000*/ 	.byte	0x02, 0x09, 0x01, 0x00, 0x02, 0x02, 0x04, 0x00, 0x02, 0x05, 0x05, 0x00, 0x03, 0x07, 0x01, 0x01
        /*0010*/ 	.byte	0x02, 0x03, 0x01, 0x00, 0x02, 0x06, 0x01, 0x00, 0x04, 0x0b, 0x08, 0x00, 0x00, 0x00, 0x00, 0x00
        /*0020*/ 	.byte	0x00, 0x00, 0x00, 0x00


//--------------------- .nv.info._ZN7cutlass13device_kernelINS_4gemm6kernel13GemmUniversalIN4cute5tupleIJiiiiEEENS1_10collective13CollectiveMmaINS1_37MainloopSm90TmaGmmaWarpSpecializedFP8ILi4ENS5_IJNS4_1CILi1EEENSA_ILi2EEESB_EEENS1_32KernelTmaWarpSpecializedPingpongEEENS5_IJNSA_ILi64EEENSA_ILi256EEENSA_ILi32EEEEEENS_12float_e5m2_tENS5_IJlSB_lEEESK_SL_NS4_8TiledMMAINS4_8MMA_AtomIJNS4_4SM904GMMA31MMA_64x256x32_F32E5M2E5M2_SS_TNILNSP_7ScaleInE1ELSR_1EEEEEENS4_6LayoutINS5_IJSB_SB_SB_EEENS5_IJNSA_ILi0EEESW_SW_EEEEENS5_IJNS4_10UnderscoreESZ_SZ_EEEEENS4_23SM90_TMA_LOAD_MULTICASTENS4_14ComposedLayoutINS4_7SwizzleILi1ELi4ELi3EEENS4_18smem_ptr_flag_bitsILi8EEENSU_INS5_IJNSA_ILi8EEESI_EEENS5_IJSI_SB_EEEEEEEvNS4_8identityENS4_13SM90_TMA_LOADES1C_vS1D_EENS_8epilogue10collective6detail29Sm90TmaWarpSpecializedAdapterINS1H_15DefaultEpilogueISK_SL_SL_NS1G_6thread17LinearCombinationISK_Li1EffLNS1L_9ScaleType4KindE0ELNS_15FloatRoundStyleE2ESK_EENS1_15EpilogueDefaultEEEEEvvEEEEvNT_6ParamsE --------------------------
	.section	.nv.info._ZN7cutlass13device_kernelINS_4gemm6kernel13GemmUniversalIN4cute5tupleIJiiiiEEENS1_10collective13CollectiveMmaINS1_37MainloopSm90TmaGmmaWarpSpecializedFP8ILi4ENS5_IJNS4_1CILi1EEENSA_ILi2EEESB_EEENS1_32KernelTmaWarpSpecializedPingpongEEENS5_IJNSA_ILi64EEENSA_ILi256EEENSA_ILi32EEEEEENS_12float_e5m2_tENS5_IJlSB_lEEESK_SL_NS4_8TiledMMAINS4_8MMA_AtomIJNS4_4SM904GMMA31MMA_64x256x32_F32E5M2E5M2_SS_TNILNSP_7ScaleInE1ELSR_1EEEEEENS4_6LayoutINS5_IJSB_SB_SB_EEENS5_IJNSA_ILi0EEESW_SW_EEEEENS5_IJNS4_10UnderscoreESZ_SZ_EEEEENS4_23SM90_TMA_LOAD_MULTICASTENS4_14ComposedLayoutINS4_7SwizzleILi1ELi4ELi3EEENS4_18smem_ptr_flag_bitsILi8EEENSU_INS5_IJNSA_ILi8EEESI_EEENS5_IJSI_SB_EEEEEEEvNS4_8identityENS4_13SM90_TMA_LOADES1C_vS1D_EENS_8epilogue10collective6detail29Sm90TmaWarpSpecializedAdapterINS1H_15DefaultEpilogueISK_SL_SL_NS1G_6thread17LinearCombinationISK_Li1EffLNS1L_9ScaleType4KindE0ELNS_15FloatRoundStyleE2ESK_EENS1_15EpilogueDefaultEEEEEvvEEEEvNT_6ParamsE,"",@"SHT_CUDA_INFO"
	.sectionflags	@""
	.align	4


	//----- nvinfo : EIATTR_CUDA_API_VERSION
	.align		4
        /*0000*/ 	.byte	0x04, 0x37
        /*0002*/ 	.short	(.L_18 - .L_17)
.L_17:
        /*0004*/ 	.word	0x00000082


	//----- nvinfo : EIATTR_KPARAM_INFO
	.align		4
.L_18:
        /*0008*/ 	.byte	0x04, 0x17
        /*000a*/ 	.short	(.L_20 - .L_19)
.L_19:
        /*000c*/ 	.word	0x00000000
        /*0010*/ 	.short	0x0000
        /*0012*/ 	.short	0x0070
        /*0014*/ 	.byte	0x00, 0xf0, 0x01, 0x10


	//----- nvinfo : EIATTR_SPARSE_MMA_MASK
	.align		4
.L_20:
        /*0018*/ 	.byte	0x03, 0x50
        /*001a*/ 	.short	0x0000


	//----- nvinfo : EIATTR_MAXREG_COUNT
	.align		4
        /*001c*/ 	.byte	0x03, 0x1b
        /*001e*/ 	.short	0x00a8


	//----- nvinfo : EIATTR_NUM_BARRIERS
	.align		4
        /*0020*/ 	.byte	0x02, 0x4c
        /*0022*/ 	.byte	0x01
	.zero		1


	//----- nvinfo : EIATTR_ANNOTATIONS
	.align		4
        /*0024*/ 	.byte	0x04, 0x55
        /*0026*/ 	.short	(.L_22 - .L_21)


	//   ....[0]....
.L_21:
        /*0028*/ 	.word	0x00000001
        /*002c*/ 	.byte	0x10, 0x07, 0x00, 0x00, 0x01, 0x00, 0x00, 0x00, 0x10, 0x0e, 0x00, 0x00, 0x01, 0x00, 0x00, 0x00
        /* <DEDUP_REMOVED lines=205> */
        /*0d0c*/ 	.byte	0xe0, 0x01, 0x01, 0x00, 0x01, 0x00, 0x00, 0x00, 0x30, 0x02, 0x01, 0x00


	//----- nvinfo : EIATTR_MERCURY_ISA_VERSION
	.align		4
.L_22:
        /*0d18*/ 	.byte	0x03, 0x5f
        /*0d1a*/ 	.short	0x0101


	//----- nvinfo : EIATTR_INT_WARP_WIDE_INSTR_OFFSETS
	.align		4
        /*0d1c*/ 	.byte	0x04, 0x31
        /*0d1e*/ 	.short	(.L_24 - .L_23)


	//   ....[0]....
.L_23:
        /*0d20*/ 	.word	0x000005d0


	//   ....[1]....
        /*0d24*/ 	.word	0x000005e0


	//   ....[2]....
        /*0d28*/ 	.word	0x00000650


	//   ....[3]....
        /*0d2c*/ 	.word	0x000006e0


	//   ....[4]....
        /*0d30*/ 	.word	0x000006f0


	//   ....[5]....
        /*0d34*/ 	.word	0x00000720


	//   ....[6]....
        /*0d38*/ 	.word	0x000007c0


	//   ....[7]....
        /*0d3c*/ 	.word	0x00000810


	//   ....[8]....
        /*0d40*/ 	.word	0x00005550


	//----- nvinfo : EIATTR_COOP_GROUP_MASK_REGIDS
	.align		4
.L_24:
        /*0d44*/ 	.byte	0x04, 0x29
        /*0d46*/ 	.short	(.L_26 - .L_25)


	//   ....[0]....
.L_25:
        /*0d48*/ 	.word	0xffffffff


	//   ....[1]....
        /*0d4c*/ 	.word	0xffffffff


	//   ....[2]....
        /*0d50*/ 	.word	0xffffffff


	//   ....[3]....
        /*0d54*/ 	.word	0xffffffff


	//   ....[4]....
        /*0d58*/ 	.word	0xffffffff


	//   ....[5]....
        /*0d5c*/ 	.word	0xffffffff


	//   ....[6]....
        /*0d60*/ 	.word	0xffffffff


	//----- nvinfo : EIATTR_COOP_GROUP_INSTR_OFFSETS
	.align		4
.L_26:
        /*0d64*/ 	.byte	0x04, 0x28
        /*0d66*/ 	.short	(.L_28 - .L_27)


	//   ....[0]....
.L_27:
        /*0d68*/ 	.word	0x00000070


	//   ....[1]....
        /*0d6c*/ 	.word	0x00000090


	//   ....[2]....
        /*0d70*/ 	.word	0x00000190


	//   ....[3]....
        /*0d74*/ 	.word	0x000003c0


	//   ....[4]....
        /*0d78*/ 	.word	0x00000400


	//   ....[5]....
        /*0d7c*/ 	.word	0x00000450


	//   ....[6]....
        /*0d80*/ 	.word	0x00000930


	//----- nvinfo : EIATTR_REG_RECONFIG
	.align		4
.L_28:
        /*0d84*/ 	.byte	0x01, 0x54
	.zero		2


	//----- nvinfo : EIATTR_MBARRIER_INSTR_OFFSETS
	.align		4
        /*0d88*/ 	.byte	0x04, 0x39
        /*0d8a*/ 	.short	(.L_30 - .L_29)


	//   ....[0]....
.L_29:
        /*0d8c*/ 	.word	0x00000330
        /*0d90*/ 	.word	0x000000ff
        /*0d94*/ 	.word	0x00000000
        /*0d98*/ 	.short	0x0100
        /*0d9a*/ 	.byte	0x0a
	.zero		1


	//   ....[1]....
        /*0d9c*/ 	.word	0x00000340
        /*0da0*/ 	.word	0x000000ff
        /*0da4*/ 	.word	0x00000020
        /*0da8*/ 	.short	0x0100
        /*0daa*/ 	.byte	0x0a
	.zero		1


	//   ....[2]....
        /*0dac*/ 	.word	0x00000350
        /*0db0*/ 	.word	0x000000ff
        /*0db4*/ 	.word	0x00000008
        /*0db8*/ 	.short	0x0100
        /*0dba*/ 	.byte	0x0a
	.zero		1


	//   ....[3]....
        /*0dbc*/ 	.word	0x00000360
        /*0dc0*/ 	.word	0x000000ff
        /*0dc4*/ 	.word	0x00000028
        /*0dc8*/ 	.short	0x0100
        /*0dca*/ 	.byte	0x0a
	.zero		1


	//   ....[4]....
        /*0dcc*/ 	.word	0x00000370
        /*0dd0*/ 	.word	0x000000ff
        /*0dd4*/ 	.word	0x00000010
        /*0dd8*/ 	.short	0x0100
        /*0dda*/ 	.byte	0x0a
	.zero		1


	//   ....[5]....
        /*0ddc*/ 	.word	0x00000380
        /*0de0*/ 	.word	0x000000ff
        /*0de4*/ 	.word	0x00000030
        /*0de8*/ 	.short	0x0100
        /*0dea*/ 	.byte	0x0a
	.zero		1


	//   ....[6]....
        /*0dec*/ 	.word	0x00000390
        /*0df0*/ 	.word	0x000000ff
        /*0df4*/ 	.word	0x00000018
        /*0df8*/ 	.short	0x0100
        /*0dfa*/ 	.byte	0x0a
	.zero		1


	//   ....[7]....
        /*0dfc*/ 	.word	0x000003a0
        /*0e00*/ 	.word	0x000000ff
        /*0e04*/ 	.word	0x00000038
        /*0e08*/ 	.short	0x0100
        /*0e0a*/ 	.byte	0x0a
	.zero		1


	//   ....[8]....
        /*0e0c*/ 	.word	0x00000800
        /*0e10*/ 	.word	0x000000ff
        /*0e14*/ 	.word	0x00000070
        /*0e18*/ 	.short	0x0100
        /*0e1a*/ 	.byte	0x0f
	.zero		1


	//   ....[9]....
        /*0e1c*/ 	.word	0x00000840
        /*0e20*/ 	.word	0x000000ff
        /*0e24*/ 	.word	0x00000078
        /*0e28*/ 	.short	0x0100
        /*0e2a*/ 	.byte	0x0f
	.zero		1


	//   ....[10]....
        /*0e2c*/ 	.word	0x00000870
        /*0e30*/ 	.word	0x000000ff
        /*0e34*/ 	.word	0x00000050
        /*0e38*/ 	.short	0x0100
        /*0e3a*/ 	.byte	0x11
	.zero		1


	//   ....[11]....
        /*0e3c*/ 	.word	0x000008b0
        /*0e40*/ 	.word	0x000000ff
        /*0e44*/ 	.word	0x00000058
        /*0e48*/ 	.short	0x0100
        /*0e4a*/ 	.byte	0x11
	.zero		1


	//   ....[12]....
        /*0e4c*/ 	.word	0x000008c0
        /*0e50*/ 	.word	0x000000ff
        /*0e54*/ 	.word	0x00000060
        /*0e58*/ 	.short	0x0100
        /*0e5a*/ 	.byte	0x11
	.zero		1


	//   ....[13]....
        /*0e5c*/ 	.word	0x000008d0
        /*0e60*/ 	.word	0x000000ff
        /*0e64*/ 	.word	0x00000068
        /*0e68*/ 	.short	0x0100
        /*0e6a*/ 	.byte	0x11
	.zero		1


	//   ....[14]....
        /*0e6c*/ 	.word	0x000017d0
        /*0e70*/ 	.word	0x000000ff
        /*0e74*/ 	.word	0xfffffff8
        /*0e78*/ 	.short	0x010a
        /*0e7a*/ 	.byte	0x11
	.zero		1


	//   ....[15]....
        /*0e7c*/ 	.word	0x000021b0
        /*0e80*/ 	.word	0x000000ff
        /*0e84*/ 	.word	0x00000000
        /*0e88*/ 	.short	0x010a
        /*0e8a*/ 	.byte	0x04
	.zero		1


	//   ....[16]....
        /*0e8c*/ 	.word	0x000021f0
        /*0e90*/ 	.word	0x000000ff
        /*0e94*/ 	.word	0x00000000
        /*0e98*/ 	.short	0x010a
        /*0e9a*/ 	.byte	0x04
	.zero		1


	//   ....[17]....
        /*0e9c*/ 	.word	0x00003380
        /*0ea0*/ 	.word	0x000000ff
        /*0ea4*/ 	.word	0x00000000
        /*0ea8*/ 	.short	0x010a
        /*0eaa*/ 	.byte	0x08
	.zero		1


	//   ....[18]....
        /*0eac*/ 	.word	0x000033c0
        /*0eb0*/ 	.word	0x000000ff
        /*0eb4*/ 	.word	0x00000000
        /*0eb8*/ 	.short	0x010a
        /*0eba*/ 	.byte	0x08
	.zero		1


	//   ....[19]....
        /*0ebc*/ 	.word	0x00004400
        /*0ec0*/ 	.word	0x000000e5
        /*0ec4*/ 	.word	0x00000000
        /*0ec8*/ 	.short	0x0101
        /*0eca*/ 	.byte	0x3f
	.zero		1


	//   ....[20]....
        /*0ecc*/ 	.word	0x000054b0
        /*0ed0*/ 	.word	0x000000e3
        /*0ed4*/ 	.word	0x00000000
        /*0ed8*/ 	.short	0x0101
        /*0eda*/ 	.byte	0x24
	.zero		1


	//   ....[21]....
        /*0edc*/ 	.word	0x000055f0
        /*0ee0*/ 	.word	0x00000018
        /*0ee4*/ 	.word	0x00000000
        /*0ee8*/ 	.short	0x0101
        /*0eea*/ 	.byte	0x3f
	.zero		1


	//   ....[22]....
        /*0eec*/ 	.word	0x00005660
        /*0ef0*/ 	.word	0x000000ff
        /*0ef4*/ 	.word	0x00000008
        /*0ef8*/ 	.short	0x010a
        /*0efa*/ 	.byte	0x11
	.zero		1


	//   ....[23]....
        /*0efc*/ 	.word	0x0000e7e0
        /*0f00*/ 	.word	0x00000000
        /*0f04*/ 	.word	0x00000000
        /*0f08*/ 	.short	0x0101
        /*0f0a*/ 	.byte	0x24
	.zero		1


	//   ....[24]....
        /*0f0c*/ 	.word	0x0000f320
        /*0f10*/ 	.word	0x0000000b
        /*0f14*/ 	.word	0x00000020
        /*0f18*/ 	.short	0x010a
        /*0f1a*/ 	.byte	0x3f
	.zero		1


	//   ....[25]....
        /*0f1c*/ 	.word	0x0000f770
        /*0f20*/ 	.word	0x00000003
        /*0f24*/ 	.word	0x00000078
        /*0f28*/ 	.short	0x0101
        /*0f2a*/ 	.byte	0x3f
	.zero		1


	//   ....[26]....
        /*0f2c*/ 	.word	0x0000ff20
        /*0f30*/ 	.word	0x00000005
        /*0f34*/ 	.word	0x00000000
        /*0f38*/ 	.short	0x010a
        /*0f3a*/ 	.byte	0x3f
	.zero		1


	//   ....[27]....
        /*0f3c*/ 	.word	0x0000ffa0
        /*0f40*/ 	.word	0x00000007
        /*0f44*/ 	.word	0x00000000
        /*0f48*/ 	.short	0x010a
        /*0f4a*/ 	.byte	0x3f
	.zero		1


	//   ....[28]....
        /*0f4c*/ 	.word	0x00010030
        /*0f50*/ 	.word	0x00000006
        /*0f54*/ 	.word	0x00000000
        /*0f58*/ 	.short	0x010a
        /*0f5a*/ 	.byte	0x3f
	.zero		1


	//   ....[29]....
        /*0f5c*/ 	.word	0x000100c0
        /*0f60*/ 	.word	0x00000003
        /*0f64*/ 	.word	0x00000000
        /*0f68*/ 	.short	0x010a
        /*0f6a*/ 	.byte	0x3f
	.zero		1


	//   ....[30]....
        /*0f6c*/ 	.word	0x00010130
        /*0f70*/ 	.word	0x00000003
        /*0f74*/ 	.word	0xfffffff8
        /*0f78*/ 	.short	0x010a
        /*0f7a*/ 	.byte	0x3f
	.zero		1


	//   ....[31]....
        /*0f7c*/ 	.word	0x00010190
        /*0f80*/ 	.word	0x00000003
        /*0f84*/ 	.word	0x00000000
        /*0f88*/ 	.short	0x010a
        /*0f8a*/ 	.byte	0x3f
	.zero		1


	//   ....[32]....
        /*0f8c*/ 	.word	0x00010200
        /*0f90*/ 	.word	0x00000000
        /*0f94*/ 	.word	0x00000000
        /*0f98*/ 	.short	0x010a
        /*0f9a*/ 	.byte	0x3f
	.zero		1


	//   ....[33]....
        /*0f9c*/ 	.word	0x00010270
        /*0fa0*/ 	.word	0x00000019
        /*0fa4*/ 	.word	0x00000008
        /*0fa8*/ 	.short	0x010a
        /*0faa*/ 	.byte	0x3f
	.zero		1


	//   ....[34]....
        /*0fac*/ 	.word	0x00010340
        /*0fb0*/ 	.word	0x0000000b
        /*0fb4*/ 	.word	0x00000020
        /*0fb8*/ 	.short	0x010a
        /*0fba*/ 	.byte	0x3f
	.zero		1


	//   ....[35]....
        /*0fbc*/ 	.word	0x00010420
        /*0fc0*/ 	.word	0x00000005
        /*0fc4*/ 	.word	0x00000000
        /*0fc8*/ 	.short	0x010a
        /*0fca*/ 	.byte	0x3f
	.zero		1


	//   ....[36]....
        /*0fcc*/ 	.word	0x00010470
        /*0fd0*/ 	.word	0x00000007
        /*0fd4*/ 	.word	0x00000000
        /*0fd8*/ 	.short	0x010a
        /*0fda*/ 	.byte	0x3f
	.zero		1


	//   ....[37]....
        /*0fdc*/ 	.word	0x000104c0
        /*0fe0*/ 	.word	0x00000006
        /*0fe4*/ 	.word	0x00000000
        /*0fe8*/ 	.short	0x010a
        /*0fea*/ 	.byte	0x3f
	.zero		1


	//----- nvinfo : EIATTR_NUM_MBARRIERS
	.align		4
.L_30:
        /*0fec*/ 	.byte	0x03, 0x38
        /*0fee*/ 	.short	0x000e


	//----- nvinfo : EIATTR_EXIT_INSTR_OFFSETS
	.align		4
        /*0ff0*/ 	.byte	0x04, 0x1c
        /*0ff2*/ 	.short	(.L_32 - .L_31)


	//   ....[0]....
.L_31:
        /*0ff4*/ 	.word	0x000014b0


	//   ....[1]....
        /*0ff8*/ 	.word	0x00001510


	//   ....[2]....
        /*0ffc*/ 	.word	0x0000eff0


	//   ....[3]....
        /*1000*/ 	.word	0x0000f020


	//   ....[4]....
        /*1004*/ 	.word	0x00010110


	//----- nvinfo : EIATTR_MAX_THREADS
	.align		4
.L_32:
        /*1008*/ 	.byte	0x04, 0x05
        /*100a*/ 	.short	(.L_34 - .L_33)
.L_33:
        /*100c*/ 	.word	0x00000180
        /*1010*/ 	.word	0x00000001
        /*1014*/ 	.word	0x00000001


	//----- nvinfo : EIATTR_CRS_STACK_SIZE
	.align		4
.L_34:
        /*1018*/ 	.byte	0x04, 0x1e
        /*101a*/ 	.short	(.L_36 - .L_35)
.L_35:
        /*101c*/ 	.word	0x00000000


	//----- nvinfo : EIATTR_CBANK_PARAM_SIZE
	.align		4
.L_36:
        /*1020*/ 	.byte	0x03, 0x19
        /*1022*/ 	.short	0x0470


	//----- nvinfo : EIATTR_PARAM_CBANK
	.align		4
        /*1024*/ 	.byte	0x04, 0x0a
        /*1026*/ 	.short	(.L_38 - .L_37)
	.align		4
.L_37:
        /*1028*/ 	.word	index@(.nv.constant0._ZN7cutlass13device_kernelINS_4gemm6kernel13GemmUniversalIN4cute5tupleIJiiiiEEENS1_10collective13CollectiveMmaINS1_37MainloopSm90TmaGmmaWarpSpecializedFP8ILi4ENS5_IJNS4_1CILi1EEENSA_ILi2EEESB_EEENS1_32KernelTmaWarpSpecializedPingpongEEENS5_IJNSA_ILi64EEENSA_ILi256EEENSA_ILi32EEEEEENS_12float_e5m2_tENS5_IJlSB_lEEESK_SL_NS4_8TiledMMAINS4_8MMA_AtomIJNS4_4SM904GMMA31MMA_64x256x32_F32E5M2E5M2_SS_TNILNSP_7ScaleInE1ELSR_1EEEEEENS4_6LayoutINS5_IJSB_SB_SB_EEENS5_IJNSA_ILi0EEESW_SW_EEEEENS5_IJNS4_10UnderscoreESZ_SZ_EEEEENS4_23SM90_TMA_LOAD_MULTICASTENS4_14ComposedLayoutINS4_7SwizzleILi1ELi4ELi3EEENS4_18smem_ptr_flag_bitsILi8EEENSU_INS5_IJNSA_ILi8EEESI_EEENS5_IJSI_SB_EEEEEEEvNS4_8identityENS4_13SM90_TMA_LOADES1C_vS1D_EENS_8epilogue10collective6detail29Sm90TmaWarpSpecializedAdapterINS1H_15DefaultEpilogueISK_SL_SL_NS1G_6thread17LinearCombinationISK_Li1EffLNS1L_9ScaleType4KindE0ELNS_15FloatRoundStyleE2ESK_EENS1_15EpilogueDefaultEEEEEvvEEEEvNT_6ParamsE)
        /*102c*/ 	.short	0x0210
        /*102e*/ 	.short	0x0470


	//----- nvinfo : EIATTR_SW_WAR
	.align		4
.L_38:
        /*1030*/ 	.byte	0x04, 0x36
        /*1032*/ 	.short	(.L_40 - .L_39)
.L_39:
        /*1034*/ 	.word	0x00000008
.L_40:


//--------------------- .nv.callgraph             --------------------------
	.section	.nv.callgraph,"",@"SHT_CUDA_CALLGRAPH"
	.align	4
	.sectionentsize	8
	.align		4
        /*0000*/ 	.word	0x00000000
	.align		4
        /*0004*/ 	.word	0xffffffff
	.align		4
        /*0008*/ 	.word	0x00000000
	.align		4
        /*000c*/ 	.word	0xfffffffe
	.align		4
        /*0010*/ 	.word	0x00000000
	.align		4
        /*0014*/ 	.word	0xfffffffd
	.align		4
        /*0018*/ 	.word	0x00000000
	.align		4
        /*001c*/ 	.word	0xfffffffc


//--------------------- .nv.constant4             --------------------------
	.section	.nv.constant4,"a",@progbits
	.align	8
	.align		8
.nv.constant4:
        /*0000*/ 	.dword	_ZN39_INTERNAL_8e8a21fb_4_k_cu_eb9f9ae0_44844cuda3std3__45__cpo5beginE
	.align		8
        /*0008*/ 	.dword	_ZN39_INTERNAL_8e8a21fb_4_k_cu_eb9f9ae0_44844cuda3std3__45__cpo3endE
	.align		8
        /*0010*/ 	.dword	_ZN39_INTERNAL_8e8a21fb_4_k_cu_eb9f9ae0_44844cuda3std3__45__cpo6cbeginE
	.align		8
        /*0018*/ 	.dword	_ZN39_INTERNAL_8e8a21fb_4_k_cu_eb9f9ae0_44844cuda3std3__45__cpo4cendE
	.align		8
        /*0020*/ 	.dword	_ZN39_INTERNAL_8e8a21fb_4_k_cu_eb9f9ae0_44844cuda3std3__441_GLOBAL__N__8e8a21fb_4_k_cu_eb9f9ae0_44846ignoreE
	.align		8
        /*0028*/ 	.dword	_ZN39_INTERNAL_8e8a21fb_4_k_cu_eb9f9ae0_44844cuda3std3__419piecewise_constructE
	.align		8
        /*0030*/ 	.dword	_ZN39_INTERNAL_8e8a21fb_4_k_cu_eb9f9ae0_44844cuda3std3__48in_placeE
	.align		8
        /*0038*/ 	.dword	_ZN39_INTERNAL_8e8a21fb_4_k_cu_eb9f9ae0_44844cuda3std6ranges3__45__cpo4swapE
	.align		8
        /*0040*/ 	.dword	_ZN39_INTERNAL_8e8a21fb_4_k_cu_eb9f9ae0_44844cuda3std6ranges3__45__cpo9iter_moveE
	.align		8
        /*0048*/ 	.dword	_ZN39_INTERNAL_8e8a21fb_4_k_cu_eb9f9ae0_44844cute7productE
	.align		8
        /*0050*/ 	.dword	_ZN39_INTERNAL_8e8a21fb_4_k_cu_eb9f9ae0_44844cute1_E


//--------------------- .text._ZN7cutlass13device_kernelINS_4gemm6kernel13GemmUniversalIN4cute5tupleIJiiiiEEENS1_10collective13CollectiveMmaINS1_37MainloopSm90TmaGmmaWarpSpecializedFP8ILi4ENS5_IJNS4_1CILi1EEENSA_ILi2EEESB_EEENS1_32KernelTmaWarpSpecializedPingpongEEENS5_IJNSA_ILi64EEENSA_ILi256EEENSA_ILi32EEEEEENS_12float_e5m2_tENS5_IJlSB_lEEESK_SL_NS4_8TiledMMAINS4_8MMA_AtomIJNS4_4SM904GMMA31MMA_64x256x32_F32E5M2E5M2_SS_TNILNSP_7ScaleInE1ELSR_1EEEEEENS4_6LayoutINS5_IJSB_SB_SB_EEENS5_IJNSA_ILi0EEESW_SW_EEEEENS5_IJNS4_10UnderscoreESZ_SZ_EEEEENS4_23SM90_TMA_LOAD_MULTICASTENS4_14ComposedLayoutINS4_7SwizzleILi1ELi4ELi3EEENS4_18smem_ptr_flag_bitsILi8EEENSU_INS5_IJNSA_ILi8EEESI_EEENS5_IJSI_SB_EEEEEEEvNS4_8identityENS4_13SM90_TMA_LOADES1C_vS1D_EENS_8epilogue10collective6detail29Sm90TmaWarpSpecializedAdapterINS1H_15DefaultEpilogueISK_SL_SL_NS1G_6thread17LinearCombinationISK_Li1EffLNS1L_9ScaleType4KindE0ELNS_15FloatRoundStyleE2ESK_EENS1_15EpilogueDefaultEEEEEvvEEEEvNT_6ParamsE --------------------------
	.section	.text._ZN7cutlass13device_kernelINS_4gemm6kernel13GemmUniversalIN4cute5tupleIJiiiiEEENS1_10collective13CollectiveMmaINS1_37MainloopSm90TmaGmmaWarpSpecializedFP8ILi4ENS5_IJNS4_1CILi1EEENSA_ILi2EEESB_EEENS1_32KernelTmaWarpSpecializedPingpongEEENS5_IJNSA_ILi64EEENSA_ILi256EEENSA_ILi32EEEEEENS_12float_e5m2_tENS5_IJlSB_lEEESK_SL_NS4_8TiledMMAINS4_8MMA_AtomIJNS4_4SM904GMMA31MMA_64x256x32_F32E5M2E5M2_SS_TNILNSP_7ScaleInE1ELSR_1EEEEEENS4_6LayoutINS5_IJSB_SB_SB_EEENS5_IJNSA_ILi0EEESW_SW_EEEEENS5_IJNS4_10UnderscoreESZ_SZ_EEEEENS4_23SM90_TMA_LOAD_MULTICASTENS4_14ComposedLayoutINS4_7SwizzleILi1ELi4ELi3EEENS4_18smem_ptr_flag_bitsILi8EEENSU_INS5_IJNSA_ILi8EEESI_EEENS5_IJSI_SB_EEEEEEEvNS4_8identityENS4_13SM90_TMA_LOADES1C_vS1D_EENS_8epilogue10collective6detail29Sm90TmaWarpSpecializedAdapterINS1H_15DefaultEpilogueISK_SL_SL_NS1G_6thread17LinearCombinationISK_Li1EffLNS1L_9ScaleType4KindE0ELNS_15FloatRoundStyleE2ESK_EENS1_15EpilogueDefaultEEEEEvvEEEEvNT_6ParamsE,"ax",@progbits
	.align	128
.text._ZN7cutlass13device_kernelINS_4gemm6kernel13GemmUniversalIN4cute5tupleIJiiiiEEENS1_10collective13CollectiveMmaINS1_37MainloopSm90TmaGmmaWarpSpecializedFP8ILi4ENS5_IJNS4_1CILi1EEENSA_ILi2EEESB_EEENS1_32KernelTmaWarpSpecializedPingpongEEENS5_IJNSA_ILi64EEENSA_ILi256EEENSA_ILi32EEEEEENS_12float_e5m2_tENS5_IJlSB_lEEESK_SL_NS4_8TiledMMAINS4_8MMA_AtomIJNS4_4SM904GMMA31MMA_64x256x32_F32E5M2E5M2_SS_TNILNSP_7ScaleInE1ELSR_1EEEEEENS4_6LayoutINS5_IJSB_SB_SB_EEENS5_IJNSA_ILi0EEESW_SW_EEEEENS5_IJNS4_10UnderscoreESZ_SZ_EEEEENS4_23SM90_TMA_LOAD_MULTICASTENS4_14ComposedLayoutINS4_7SwizzleILi1ELi4ELi3EEENS4_18smem_ptr_flag_bitsILi8EEENSU_INS5_IJNSA_ILi8EEESI_EEENS5_IJSI_SB_EEEEEEEvNS4_8identityENS4_13SM90_TMA_LOADES1C_vS1D_EENS_8epilogue10collective6detail29Sm90TmaWarpSpecializedAdapterINS1H_15DefaultEpilogueISK_SL_SL_NS1G_6thread17LinearCombinationISK_Li1EffLNS1L_9ScaleType4KindE0ELNS_15FloatRoundStyleE2ESK_EENS1_15EpilogueDefaultEEEEEvvEEEEvNT_6ParamsE:
        .type           _ZN7cutlass13device_kernelINS_4gemm6kernel13GemmUniversalIN4cute5tupleIJiiiiEEENS1_10collective13CollectiveMmaINS1_37MainloopSm90TmaGmmaWarpSpecializedFP8ILi4ENS5_IJNS4_1CILi1EEENSA_ILi2EEESB_EEENS1_32KernelTmaWarpSpecializedPingpongEEENS5_IJNSA_ILi64EEENSA_ILi256EEENSA_ILi32EEEEEENS_12float_e5m2_tENS5_IJlSB_lEEESK_SL_NS4_8TiledMMAINS4_8MMA_AtomIJNS4_4SM904GMMA31MMA_64x256x32_F32E5M2E5M2_SS_TNILNSP_7ScaleInE1ELSR_1EEEEEENS4_6LayoutINS5_IJSB_SB_SB_EEENS5_IJNSA_ILi0EEESW_SW_EEEEENS5_IJNS4_10UnderscoreESZ_SZ_EEEEENS4_23SM90_TMA_LOAD_MULTICASTENS4_14ComposedLayoutINS4_7SwizzleILi1ELi4ELi3EEENS4_18smem_ptr_flag_bitsILi8EEENSU_INS5_IJNSA_ILi8EEESI_EEENS5_IJSI_SB_EEEEEEEvNS4_8identityENS4_13SM90_TMA_LOADES1C_vS1D_EENS_8epilogue10collective6detail29Sm90TmaWarpSpecializedAdapterINS1H_15DefaultEpilogueISK_SL_SL_NS1G_6thread17LinearCombinationISK_Li1EffLNS1L_9ScaleType4KindE0ELNS_15FloatRoundStyleE2ESK_EENS1_15EpilogueDefaultEEEEEvvEEEEvNT_6ParamsE,@function
        .size           _ZN7cutlass13device_kernelINS_4gemm6kernel13GemmUniversalIN4cute5tupleIJiiiiEEENS1_10collective13CollectiveMmaINS1_37MainloopSm90TmaGmmaWarpSpecializedFP8ILi4ENS5_IJNS4_1CILi1EEENSA_ILi2EEESB_EEENS1_32KernelTmaWarpSpecializedPingpongEEENS5_IJNSA_ILi64EEENSA_ILi256EEENSA_ILi32EEEEEENS_12float_e5m2_tENS5_IJlSB_lEEESK_SL_NS4_8TiledMMAINS4_8MMA_AtomIJNS4_4SM904GMMA31MMA_64x256x32_F32E5M2E5M2_SS_TNILNSP_7ScaleInE1ELSR_1EEEEEENS4_6LayoutINS5_IJSB_SB_SB_EEENS5_IJNSA_ILi0EEESW_SW_EEEEENS5_IJNS4_10UnderscoreESZ_SZ_EEEEENS4_23SM90_TMA_LOAD_MULTICASTENS4_14ComposedLayoutINS4_7SwizzleILi1ELi4ELi3EEENS4_18smem_ptr_flag_bitsILi8EEENSU_INS5_IJNSA_ILi8EEESI_EEENS5_IJSI_SB_EEEEEEEvNS4_8identityENS4_13SM90_TMA_LOADES1C_vS1D_EENS_8epilogue10collective6detail29Sm90TmaWarpSpecializedAdapterINS1H_15DefaultEpilogueISK_SL_SL_NS1G_6thread17LinearCombinationISK_Li1EffLNS1L_9ScaleType4KindE0ELNS_15FloatRoundStyleE2ESK_EENS1_15EpilogueDefaultEEEEEvvEEEEvNT_6ParamsE,(.L_x_335 - _ZN7cutlass13device_kernelINS_4gemm6kernel13GemmUniversalIN4cute5tupleIJiiiiEEENS1_10collective13CollectiveMmaINS1_37MainloopSm90TmaGmmaWarpSpecializedFP8ILi4ENS5_IJNS4_1CILi1EEENSA_ILi2EEESB_EEENS1_32KernelTmaWarpSpecializedPingpongEEENS5_IJNSA_ILi64EEENSA_ILi256EEENSA_ILi32EEEEEENS_12float_e5m2_tENS5_IJlSB_lEEESK_SL_NS4_8TiledMMAINS4_8MMA_AtomIJNS4_4SM904GMMA31MMA_64x256x32_F32E5M2E5M2_SS_TNILNSP_7ScaleInE1ELSR_1EEEEEENS4_6LayoutINS5_IJSB_SB_SB_EEENS5_IJNSA_ILi0EEESW_SW_EEEEENS5_IJNS4_10UnderscoreESZ_SZ_EEEEENS4_23SM90_TMA_LOAD_MULTICASTENS4_14ComposedLayoutINS4_7SwizzleILi1ELi4ELi3EEENS4_18smem_ptr_flag_bitsILi8EEENSU_INS5_IJNSA_ILi8EEESI_EEENS5_IJSI_SB_EEEEEEEvNS4_8identityENS4_13SM90_TMA_LOADES1C_vS1D_EENS_8epilogue10collective6detail29Sm90TmaWarpSpecializedAdapterINS1H_15DefaultEpilogueISK_SL_SL_NS1G_6thread17LinearCombinationISK_Li1EffLNS1L_9ScaleType4KindE0ELNS_15FloatRoundStyleE2ESK_EENS1_15EpilogueDefaultEEEEEvvEEEEvNT_6ParamsE)
        .other          _ZN7cutlass13device_kernelINS_4gemm6kernel13GemmUniversalIN4cute5tupleIJiiiiEEENS1_10collective13CollectiveMmaINS1_37MainloopSm90TmaGmmaWarpSpecializedFP8ILi4ENS5_IJNS4_1CILi1EEENSA_ILi2EEESB_EEENS1_32KernelTmaWarpSpecializedPingpongEEENS5_IJNSA_ILi64EEENSA_ILi256EEENSA_ILi32EEEEEENS_12float_e5m2_tENS5_IJlSB_lEEESK_SL_NS4_8TiledMMAINS4_8MMA_AtomIJNS4_4SM904GMMA31MMA_64x256x32_F32E5M2E5M2_SS_TNILNSP_7ScaleInE1ELSR_1EEEEEENS4_6LayoutINS5_IJSB_SB_SB_EEENS5_IJNSA_ILi0EEESW_SW_EEEEENS5_IJNS4_10UnderscoreESZ_SZ_EEEEENS4_23SM90_TMA_LOAD_MULTICASTENS4_14ComposedLayoutINS4_7SwizzleILi1ELi4ELi3EEENS4_18smem_ptr_flag_bitsILi8EEENSU_INS5_IJNSA_ILi8EEESI_EEENS5_IJSI_SB_EEEEEEEvNS4_8identityENS4_13SM90_TMA_LOADES1C_vS1D_EENS_8epilogue10collective6detail29Sm90TmaWarpSpecializedAdapterINS1H_15DefaultEpilogueISK_SL_SL_NS1G_6thread17LinearCombinationISK_Li1EffLNS1L_9ScaleType4KindE0ELNS_15FloatRoundStyleE2ESK_EENS1_15EpilogueDefaultEEEEEvvEEEEvNT_6ParamsE,@"STO_CUDA_ENTRY STV_DEFAULT"
_ZN7cutlass13device_kernelINS_4gemm6kernel13GemmUniversalIN4cute5tupleIJiiiiEEENS1_10collective13CollectiveMmaINS1_37MainloopSm90TmaGmmaWarpSpecializedFP8ILi4ENS5_IJNS4_1CILi1EEENSA_ILi2EEESB_EEENS1_32KernelTmaWarpSpecializedPingpongEEENS5_IJNSA_ILi64EEENSA_ILi256EEENSA_ILi32EEEEEENS_12float_e5m2_tENS5_IJlSB_lEEESK_SL_NS4_8TiledMMAINS4_8MMA_AtomIJNS4_4SM904GMMA31MMA_64x256x32_F32E5M2E5M2_SS_TNILNSP_7ScaleInE1ELSR_1EEEEEENS4_6LayoutINS5_IJSB_SB_SB_EEENS5_IJNSA_ILi0EEESW_SW_EEEEENS5_IJNS4_10UnderscoreESZ_SZ_EEEEENS4_23SM90_TMA_LOAD_MULTICASTENS4_14ComposedLayoutINS4_7SwizzleILi1ELi4ELi3EEENS4_18smem_ptr_flag_bitsILi8EEENSU_INS5_IJNSA_ILi8EEESI_EEENS5_IJSI_SB_EEEEEEEvNS4_8identityENS4_13SM90_TMA_LOADES1C_vS1D_EENS_8epilogue10collective6detail29Sm90TmaWarpSpecializedAdapterINS1H_15DefaultEpilogueISK_SL_SL_NS1G_6thread17LinearCombinationISK_Li1EffLNS1L_9ScaleType4KindE0ELNS_15FloatRoundStyleE2ESK_EENS1_15EpilogueDefaultEEEEEvvEEEEvNT_6ParamsE:
[----:B------:R-:W0:Y:S02]  /*0000*/  LDC R1, c[0x0][0x28] ;  /* 0x00000a00ff017b82 */ /* 0x000e240000000800 */
[----:B0-----:R-:W-:Y:S01]  /*0010*/  VIADD R1, R1, 0xfffffee8 ;  /* 0xfffffee801017836 */ /* 0x001fe20000000000 */
[----:B------:R-:W0:Y:S01]  /*0020*/  S2R R0, SR_TID.X ;  /* 0x0000000000007919 */ /* 0x000e220000002100 */
[----:B------:R-:W-:Y:S01]  /*0030*/  ELECT P0, URZ, PT ;  /* 0x00000000003f782f */ /* 0x000fe20003800000 */
[----:B------:R-:W-:Y:S01]  /*0040*/  BSSY B0, `(.L_x_0) ;  /* 0x0000014000007945 */ /* 0x000fe20003800000 */
[--C-:B0-----:R-:W-:Y:S02]  /*0050*/  SHF.R.U32.HI R3, RZ, 0x5, R0.reuse ;  /* 0x00000005ff037819 */ /* 0x101fe40000011600 */
[----:B------:R-:W-:-:S03]  /*0060*/  SHF.R.U32.HI R4, RZ, 0x7, R0 ;  /* 0x00000007ff047819 */ /* 0x000fc60000011600 */
[----:B------:R-:W0:Y:S02]  /*0070*/  SHFL.IDX PT, R2, R3, RZ, 0x1f ;  /* 0x00001fff03027589 */ /* 0x000e2400000e0000 */
[----:B0-----:R-:W-:Y:S02]  /*0080*/  R2UR UR6, R2 ;  /* 0x00000000020672ca */ /* 0x001fe400000e0000 */
[----:B------:R0:W1:Y:S11]  /*0090*/  SHFL.IDX PT, R2, R4, RZ, 0x1f ;  /* 0x00001fff04027589 */ /* 0x00007600000e0000 */
[----:B------:R-:W-:-:S02]  /*00a0*/  USHF.R.S32.HI UR4, URZ, 0x1f, UR6 ;  /* 0x0000001f3f047899 */ /* 0x000fc40008011406 */
[----:B------:R-:W-:Y:S02]  /*00b0*/  ISETP.NE.OR P0, PT, RZ, UR6, !P0 ;  /* 0x00000006ff007c0c */ /* 0x000fe4000c705670 */
[----:B------:R-:W-:-:S04]  /*00c0*/  ULEA.HI UR4, UR4, UR6, URZ, 0x2 ;  /* 0x0000000604047291 */ /* 0x000fc8000f8f103f */
[----:B------:R-:W-:-:S04]  /*00d0*/  ULOP3.LUT UR4, UR4, 0xfffffffc, URZ, 0xc0, !UPT ;  /* 0xfffffffc04047892 */ /* 0x000fc8000f8ec03f */
[----:B------:R-:W-:-:S03]  /*00e0*/  UIADD3 UR6, UR6, -UR4, URZ ;  /* 0x8000000406067290 */ /* 0x000fc6000fffe03f */
[----:B01----:R-:W-:Y:S09]  /*00f0*/  @P0 BRA `(.L_x_1) ;  /* 0x0000000000200947 */ /* 0x003ff20003800000 */
[----:B------:R-:W-:Y:S02]  /*0100*/  ULDC.64 UR4, c[0x0][0x198] ;  /* 0x0000660000047ab9 */ /* 0x000fe40000000a00 */
[----:B------:R-:W-:Y:S02]  /*0110*/  UIADD3 UR8, UP0, UR4, 0xf0, URZ ;  /* 0x000000f004087890 */ /* 0x000fe4000ff1e03f */
[----:B------:R-:W-:Y:S02]  /*0120*/  UIADD3 UR4, UP1, UR4, 0x1f0, URZ ;  /* 0x000001f004047890 */ /* 0x000fe4000ff3e03f */
[----:B------:R-:W-:Y:S02]  /*0130*/  UIADD3.X UR9, URZ, UR5, URZ, UP0, !UPT ;  /* 0x000000053f097290 */ /* 0x000fe400087fe43f */
[----:B------:R-:W-:-:S07]  /*0140*/  UIADD3.X UR5, URZ, UR5, URZ, UP1, !UPT ;  /* 0x000000053f057290 */ /* 0x000fce0008ffe43f */
[----:B------:R0:W-:Y:S02]  /*0150*/  UTMACCTL.PF [UR8] ;  /* 0x00000000080079b9 */ /* 0x0001e40008040000 */
[----:B------:R0:W-:Y:S02]  /*0160*/  UTMACCTL.PF [UR4] ;  /* 0x00000000040079b9 */ /* 0x0001e40008040000 */
[----:B0-----:R-:W-:Y:S01]  /*0170*/  NOP ;  /* 0x0000000000007918 */ /* 0x001fe20000000000 */
.L_x_1:
[----:B------:R-:W-:Y:S05]  /*0180*/  BSYNC B0 ;  /* 0x0000000000007941 */ /* 0x000fea0003800000 */
.L_x_0:
[----:B------:R-:W0:Y:S01]  /*0190*/  SHFL.IDX PT, R6, R3, RZ, 0x1f ;  /* 0x00001fff03067589 */ /* 0x000e2200000e0000 */
[----:B------:R-:W-:Y:S01]  /*01a0*/  R2UR UR19, R2 ;  /* 0x00000000021372ca */ /* 0x000fe200000e0000 */
[----:B------:R-:W-:Y:S01]  /*01b0*/  UISETP.NE.AND UP0, UPT, UR6, 0x3, UPT ;  /* 0x000000030600788c */ /* 0x000fe2000bf05270 */
[----:B------:R-:W-:-:S03]  /*01c0*/  SHF.R.S32.HI R5, RZ, 0x1f, R0 ;  /* 0x0000001fff057819 */ /* 0x000fc60000011400 */
[----:B------:R-:W-:Y:S01]  /*01d0*/  UISETP.EQ.OR UP0, UPT, UR6, URZ, !UP0 ;  /* 0x0000003f0600728c */ /* 0x000fe2000c702670 */
[----:B------:R-:W-:-:S07]  /*01e0*/  LEA.HI R5, R5, R0, RZ, 0x7 ;  /* 0x0000000005057211 */ /* 0x000fce00078f38ff */
[----:B------:R-:W-:Y:S02]  /*01f0*/  UIADD3 UR16, UR19, -0x1, URZ ;  /* 0xffffffff13107890 */ /* 0x000fe4000fffe03f */
[----:B------:R-:W-:Y:S02]  /*0200*/  UISETP.EQ.AND UP0, UPT, UR19, URZ, UP0 ;  /* 0x0000003f1300728c */ /* 0x000fe40008702270 */
[----:B------:R-:W-:Y:S02]  /*0210*/  UISETP.GE.U32.AND UP1, UPT, UR16, 0x2, UPT ;  /* 0x000000021000788c */ /* 0x000fe4000bf26070 */
[----:B------:R-:W-:Y:S01]  /*0220*/  USEL UR7, URZ, 0x1, !UP0 ;  /* 0x000000013f077887 */ /* 0x000fe2000c000000 */
[----:B0-----:R-:W-:-:S03]  /*0230*/  ISETP.NE.AND P0, PT, R6, RZ, PT ;  /* 0x000000ff0600720c */ /* 0x001fc60003f05270 */
[----:B------:R-:W-:-:S10]  /*0240*/  USEL UR7, UR7, 0x2, UP1 ;  /* 0x0000000207077887 */ /* 0x000fd40008800000 */
[----:B------:R-:W-:Y:S05]  /*0250*/  @P0 BRA `(.L_x_2) ;  /* 0x0000000000580947 */ /* 0x000fea0003800000 */
[----:B------:R-:W0:Y:S01]  /*0260*/  S2UR UR10, SR_CgaCtaId ;  /* 0x00000000000a79c3 */ /* 0x000e220000008800 */
[----:B------:R-:W-:Y:S01]  /*0270*/  UMOV UR4, 0x400 ;  /* 0x0000040000047882 */ /* 0x000fe20000000000 */
[----:B------:R-:W-:Y:S01]  /*0280*/  UMOV UR5, 0x1 ;  /* 0x0000000100057882 */ /* 0x000fe20000000000 */
[----:B------:R-:W-:Y:S01]  /*0290*/  UMOV UR8, 0x2 ;  /* 0x0000000200087882 */ /* 0x000fe20000000000 */
[----:B------:R-:W-:Y:S01]  /*02a0*/  ELECT P0, URZ, PT ;  /* 0x00000000003f782f */ /* 0x000fe20003800000 */
[----:B------:R-:W-:-:S04]  /*02b0*/  UIADD3 UR8, -UR8, 0x100000, URZ ;  /* 0x0010000008087890 */ /* 0x000fc8000fffe13f */
[----:B------:R-:W-:Y:S02]  /*02c0*/  USHF.L.U32 UR9, UR8, 0xb, URZ ;  /* 0x0000000b08097899 */ /* 0x000fe4000800063f */
[----:B------:R-:W-:Y:S02]  /*02d0*/  USHF.L.U32 UR8, UR8, 0x1, URZ ;  /* 0x0000000108087899 */ /* 0x000fe4000800063f */
[----:B0-----:R-:W-:Y:S02]  /*02e0*/  ULEA UR10, UR10, UR4, 0x18 ;  /* 0x000000040a0a7291 */ /* 0x001fe4000f8ec03f */
[----:B------:R-:W-:-:S04]  /*02f0*/  UIADD3 UR4, -UR5, 0x100000, URZ ;  /* 0x0010000005047890 */ /* 0x000fc8000fffe13f */
[----:B------:R-:W-:Y:S02]  /*0300*/  USHF.L.U32 UR5, UR4, 0xb, URZ ;  /* 0x0000000b04057899 */ /* 0x000fe4000800063f */
[----:B------:R-:W-:Y:S01]  /*0310*/  USHF.L.U32 UR4, UR4, 0x1, URZ ;  /* 0x0000000104047899 */ /* 0x000fe2000800063f */
[----:B------:R-:W0:Y:S11]  /*0320*/  FENCE.VIEW.ASYNC.S ;  /* 0x00000000000073c6 */ /* 0x000e360000000000 */
[----:B0-----:R0:W1:Y:S01]  /*0330*/  SYNCS.EXCH.64 URZ, [UR10], UR4 ;  /* 0x000000040a3f75b2 */ /* 0x0010620008000100 */
[----:B------:R0:W2:Y:S01]  /*0340*/  SYNCS.EXCH.64 URZ, [UR10+0x20], UR8 ;  /* 0x000020080a3f75b2 */ /* 0x0000a20008000100 */
[----:B------:R0:W3:Y:S01]  /*0350*/  SYNCS.EXCH.64 URZ, [UR10+0x8], UR4 ;  /* 0x000008040a3f75b2 */ /* 0x0000e20008000100 */
[----:B------:R0:W4:Y:S01]  /*0360*/  SYNCS.EXCH.64 URZ, [UR10+0x28], UR8 ;  /* 0x000028080a3f75b2 */ /* 0x0001220008000100 */
[----:B------:R0:W0:Y:S01]  /*0370*/  SYNCS.EXCH.64 URZ, [UR10+0x10], UR4 ;  /* 0x000010040a3f75b2 */ /* 0x0000220008000100 */
[----:B------:R0:W0:Y:S01]  /*0380*/  SYNCS.EXCH.64 URZ, [UR10+0x30], UR8 ;  /* 0x000030080a3f75b2 */ /* 0x0000220008000100 */
[----:B------:R0:W0:Y:S01]  /*0390*/  SYNCS.EXCH.64 URZ, [UR10+0x18], UR4 ;  /* 0x000018040a3f75b2 */ /* 0x0000220008000100 */
[----:B------:R0:W0:Y:S01]  /*03a0*/  SYNCS.EXCH.64 URZ, [UR10+0x38], UR8 ;  /* 0x000038080a3f75b2 */ /* 0x0000220008000100 */
[----:B------:R-:W-:Y:S01]  /*03b0*/  NOP ;  /* 0x0000000000007918 */ /* 0x000fe20000000000 */
.L_x_2:
[----:B------:R-:W5:Y:S01]  /*03c0*/  SHFL.IDX PT, R11, R3, RZ, 0x1f ;  /* 0x00001fff030b7589 */ /* 0x000f6200000e0000 */
[----:B------:R-:W-:Y:S01]  /*03d0*/  LOP3.LUT R5, R5, 0xffffff80, RZ, 0xc0, !PT ;  /* 0xffffff8005057812 */ /* 0x000fe200078ec0ff */
[----:B------:R-:W1:Y:S01]  /*03e0*/  S2UR UR11, SR_CTAID.X ;  /* 0x00000000000b79c3 */ /* 0x000e620000002500 */
[----:B------:R-:W-:Y:S01]  /*03f0*/  ELECT P0, URZ, PT ;  /* 0x00000000003f782f */ /* 0x000fe20003800000 */
[----:B------:R1:W2:Y:S01]  /*0400*/  SHFL.IDX PT, R10, R3, RZ, 0x1f ;  /* 0x00001fff030a7589 */ /* 0x0002a200000e0000 */
[----:B------:R-:W-:Y:S01]  /*0410*/  ELECT P1, URZ, PT ;  /* 0x00000000003f782f */ /* 0x000fe20003820000 */
[----:B------:R-:W-:Y:S01]  /*0420*/  IMAD.IADD R2, R0, 0x1, -R5 ;  /* 0x0000000100027824 */ /* 0x000fe200078e0a05 */
[----:B0-----:R-:W-:Y:S01]  /*0430*/  ULDC UR4, c[0x0][0x150] ;  /* 0x0000540000047ab9 */ /* 0x001fe20000000800 */
[----:B------:R-:W-:Y:S01]  /*0440*/  SHF.R.S32.HI R9, RZ, 0x1f, R6 ;  /* 0x0000001fff097819 */ /* 0x000fe20000011406 */
[----:B------:R-:W0:Y:S01]  /*0450*/  SHFL.IDX PT, R4, R4, RZ, 0x1f ;  /* 0x00001fff04047589 */ /* 0x000e2200000e0000 */
[----:B------:R-:W3:Y:S01]  /*0460*/  S2UR UR9, SR_CTAID.Y ;  /* 0x00000000000979c3 */ /* 0x000ee20000002600 */
[----:B------:R-:W-:Y:S01]  /*0470*/  SHF.R.S32.HI R7, RZ, 0x1f, R2 ;  /* 0x0000001fff077819 */ /* 0x000fe20000011402 */
[----:B------:R-:W-:Y:S01]  /*0480*/  UMOV UR21, 0x80 ;  /* 0x0000008000157882 */ /* 0x000fe20000000000 */
[----:B------:R-:W-:Y:S01]  /*0490*/  LEA.HI R9, R9, R6, RZ, 0x2 ;  /* 0x0000000609097211 */ /* 0x000fe200078f10ff */
[----:B------:R-:W-:Y:S01]  /*04a0*/  NOP ;  /* 0x0000000000007918 */ /* 0x000fe20000000000 */
[----:B------:R-:W-:Y:S01]  /*04b0*/  LEA.HI R5, R7, R2, RZ, 0x3 ;  /* 0x0000000207057211 */ /* 0x000fe200078f18ff */
[----:B------:R-:W-:Y:S01]  /*04c0*/  NOP ;  /* 0x0000000000007918 */ /* 0x000fe20000000000 */
[----:B------:R-:W-:Y:S01]  /*04d0*/  LOP3.LUT R9, R9, 0x3ffffffc, RZ, 0xc0, !PT ;  /* 0x3ffffffc09097812 */ /* 0x000fe200078ec0ff */
[----:B------:R-:W-:Y:S01]  /*04e0*/  ULDC UR20, c[0x0][0x148] ;  /* 0x0000520000147ab9 */ /* 0x000fe20000000800 */
[--C-:B------:R-:W-:Y:S01]  /*04f0*/  SHF.R.S32.HI R8, RZ, 0x3, R5.reuse ;  /* 0x00000003ff087819 */ /* 0x100fe20000011405 */
[----:B------:R-:W-:Y:S01]  /*0500*/  ULDC UR14, c[0x0][0x144] ;  /* 0x00005100000e7ab9 */ /* 0x000fe20000000800 */
[----:B------:R-:W-:Y:S01]  /*0510*/  SHF.R.S32.HI R5, RZ, 0x1f, R5 ;  /* 0x0000001fff057819 */ /* 0x000fe20000011405 */
[----:B------:R-:W-:Y:S01]  /*0520*/  IMAD.IADD R6, R6, 0x1, -R9 ;  /* 0x0000000106067824 */ /* 0x000fe200078e0a09 */
[----:B------:R-:W-:-:S02]  /*0530*/  ISETP.NE.AND P3, PT, RZ, UR19, PT ;  /* 0x00000013ff007c0c */ /* 0x000fc4000bf65270 */
[----:B-----5:R-:W-:Y:S02]  /*0540*/  ISETP.NE.OR P0, PT, R11, RZ, !P0 ;  /* 0x000000ff0b00720c */ /* 0x020fe40004705670 */
[----:B------:R-:W-:Y:S02]  /*0550*/  LEA.HI R5, R5, R8, RZ, 0x2 ;  /* 0x0000000805057211 */ /* 0x000fe400078f10ff */
[----:B-1----:R-:W-:Y:S02]  /*0560*/  I2FP.F32.U32 R3, UR11 ;  /* 0x0000000b00037c45 */ /* 0x002fe40008201000 */
[----:B------:R-:W-:Y:S02]  /*0570*/  LOP3.LUT R5, R5, 0xfffffffc, RZ, 0xc0, !PT ;  /* 0xfffffffc05057812 */ /* 0x000fe400078ec0ff */
[----:B--2---:R-:W-:Y:S01]  /*0580*/  ISETP.NE.OR P1, PT, R10, RZ, !P1 ;  /* 0x000000ff0a00720c */ /* 0x004fe20004f25670 */
[----:B------:R-:W-:Y:S01]  /*0590*/  FMUL R3, R3, UR4 ;  /* 0x0000000403037c20 */ /* 0x000fe20008400000 */
[----:B------:R-:W-:Y:S01]  /*05a0*/  ULDC UR4, c[0x0][0x154] ;  /* 0x0000550000047ab9 */ /* 0x000fe20000000800 */
[----:B------:R-:W-:Y:S01]  /*05b0*/  IMAD.IADD R5, R8, 0x1, -R5 ;  /* 0x0000000108057824 */ /* 0x000fe200078e0a05 */
[----:B---3--:R-:W-:Y:S01]  /*05c0*/  I2FP.F32.U32 R8, UR9 ;  /* 0x0000000900087c45 */ /* 0x008fe20008201000 */
[----:B------:R-:W-:Y:S01]  /*05d0*/  VOTEU.ALL UP2, P0 ;  /* 0x00000000003f7886 */ /* 0x000fe20000040000 */
[----:B------:R-:W-:Y:S01]  /*05e0*/  VOTEU.ALL UP0, P0 ;  /* 0x00000000003f7886 */ /* 0x000fe20000000000 */
[----:B------:R-:W1:Y:S01]  /*05f0*/  F2I.U32.TRUNC.NTZ R3, R3 ;  /* 0x0000000300037305 */ /* 0x000e62000020f000 */
[----:B------:R-:W-:-:S02]  /*0600*/  IMAD R5, R6, 0x4, R5 ;  /* 0x0000000406057824 */ /* 0x000fc400078e0205 */
[----:B------:R-:W-:Y:S01]  /*0610*/  FMUL R8, R8, UR4 ;  /* 0x0000000408087c20 */ /* 0x000fe20008400000 */
[----:B------:R-:W2:Y:S01]  /*0620*/  @!UP2 S2UR UR13, SR_CgaCtaId ;  /* 0x00000000000da9c3 */ /* 0x000ea20000008800 */
[----:B------:R-:W-:Y:S01]  /*0630*/  UMOV UR4, 0x20 ;  /* 0x0000002000047882 */ /* 0x000fe20000000000 */
[----:B------:R-:W-:Y:S01]  /*0640*/  IMAD.SHL.U32 R6, R5, 0x4, RZ ;  /* 0x0000000405067824 */ /* 0x000fe200078e00ff */
[----:B------:R-:W-:Y:S01]  /*0650*/  VOTEU.ALL UP3, P1 ;  /* 0x00000000003f7886 */ /* 0x000fe20000860000 */
[----:B------:R-:W-:Y:S01]  /*0660*/  @!UP2 UMOV UR12, 0x400 ;  /* 0x00000400000ca882 */ /* 0x000fe20000000000 */
[----:B------:R-:W3:Y:S01]  /*0670*/  F2I.U32.TRUNC.NTZ R8, R8 ;  /* 0x0000000800087305 */ /* 0x000ee2000020f000 */
[----:B------:R-:W-:-:S04]  /*0680*/  @!UP2 UIADD3 UR4, -UR4, 0x100000, URZ ;  /* 0x001000000404a890 */ /* 0x000fc8000fffe13f */
[----:B------:R-:W-:Y:S02]  /*0690*/  @!UP2 USHF.L.U32 UR5, UR4, 0xb, URZ ;  /* 0x0000000b0405a899 */ /* 0x000fe4000800063f */
[----:B------:R-:W-:Y:S01]  /*06a0*/  @!UP2 USHF.L.U32 UR4, UR4, 0x1, URZ ;  /* 0x000000010404a899 */ /* 0x000fe2000800063f */
[----:B------:R-:W-:Y:S01]  /*06b0*/  LOP3.LUT R12, R5, 0xc, R6, 0x78, !PT ;  /* 0x0000000c050c7812 */ /* 0x000fe200078e7806 */
[----:B------:R-:W5:Y:S01]  /*06c0*/  @!UP3 S2UR UR18, SR_CgaCtaId ;  /* 0x000000000012b9c3 */ /* 0x000f620000008800 */
[----:B------:R-:W-:Y:S01]  /*06d0*/  @!UP3 UMOV UR17, 0x400 ;  /* 0x000004000011b882 */ /* 0x000fe20000000000 */
[----:B------:R-:W-:Y:S01]  /*06e0*/  VOTEU.ALL UP1, P0 ;  /* 0x00000000003f7886 */ /* 0x000fe20000020000 */
[----:B------:R-:W-:Y:S01]  /*06f0*/  VOTEU.ALL UP4, P1 ;  /* 0x00000000003f7886 */ /* 0x000fe20000880000 */
[----:B-1----:R-:W-:Y:S01]  /*0700*/  R2UR UR8, R3 ;  /* 0x00000000030872ca */ /* 0x002fe200000e0000 */
[----:B------:R1:W-:Y:S01]  /*0710*/  STL [R1+0x7c], R12 ;  /* 0x00007c0c01007387 */ /* 0x0003e20000100800 */
[----:B------:R-:W-:Y:S01]  /*0720*/  VOTEU.ALL UP5, P1 ;  /* 0x00000000003f7886 */ /* 0x000fe200008a0000 */
[----:B------:R-:W-:Y:S01]  /*0730*/  LOP3.LUT P0, RZ, R2, 0x7, RZ, 0xc0, !PT ;  /* 0x0000000702ff7812 */ /* 0x000fe2000780c0ff */
[----:B------:R-:W4:Y:S03]  /*0740*/  LDC R3, c[0x0][0x140] ;  /* 0x00005000ff037b82 */ /* 0x000f260000000800 */
[----:B------:R-:W-:-:S02]  /*0750*/  ISETP.LT.U32.AND P0, PT, R12, 0x2, !P0 ;  /* 0x000000020c00780c */ /* 0x000fc40004701070 */
[----:B---3--:R-:W-:Y:S01]  /*0760*/  R2UR UR10, R8 ;  /* 0x00000000080a72ca */ /* 0x008fe200000e0000 */
[----:B--2---:R-:W-:Y:S02]  /*0770*/  @!UP2 ULEA UR15, UR13, UR12, 0x18 ;  /* 0x0000000c0d0fa291 */ /* 0x004fe4000f8ec03f */
[----:B------:R-:W-:-:S04]  /*0780*/  @!UP3 UIADD3 UR12, -UR21, 0x100000, URZ ;  /* 0x00100000150cb890 */ /* 0x000fc8000fffe13f */
[----:B------:R-:W-:Y:S02]  /*0790*/  @!UP3 USHF.L.U32 UR13, UR12, 0xb, URZ ;  /* 0x0000000b0c0db899 */ /* 0x000fe4000800063f */
[----:B------:R-:W-:Y:S02]  /*07a0*/  @!UP3 USHF.L.U32 UR12, UR12, 0x1, URZ ;  /* 0x000000010c0cb899 */ /* 0x000fe4000800063f */
[----:B------:R-:W-:Y:S01]  /*07b0*/  UIADD3 UR8, -UR8, URZ, URZ ;  /* 0x0000003f08087290 */ /* 0x000fe2000fffe13f */
[----:B------:R-:W-:Y:S01]  /*07c0*/  VOTEU.ALL UP2, P1 ;  /* 0x00000000003f7886 */ /* 0x000fe20000840000 */
[----:B-----5:R-:W-:Y:S02]  /*07d0*/  @!UP3 ULEA UR17, UR18, UR17, 0x18 ;  /* 0x000000111211b291 */ /* 0x020fe4000f8ec03f */
[----:B------:R-:W-:Y:S01]  /*07e0*/  UIADD3 UR10, -UR10, URZ, URZ ;  /* 0x0000003f0a0a7290 */ /* 0x000fe2000fffe13f */
[----:B------:R-:W2:Y:S02]  /*07f0*/  FENCE.VIEW.ASYNC.S ;  /* 0x00000000000073c6 */ /* 0x000ea40000000000 */
[----:B--2---:R-:W2:Y:S01]  /*0800*/  @!UP0 SYNCS.EXCH.64 URZ, [UR15+0x70], UR4 ;  /* 0x000070040f3f85b2 */ /* 0x004ea20008000100 */
[----:B------:R-:W-:Y:S01]  /*0810*/  VOTEU.ALL UP3, P1 ;  /* 0x00000000003f7886 */ /* 0x000fe20000860000 */
[----:B------:R-:W-:Y:S01]  /*0820*/  UIMAD UR8, UR14, UR8, UR11 ;  /* 0x000000080e0872a4 */ /* 0x000fe2000f8e020b */
[----:B----4-:R-:W-:Y:S01]  /*0830*/  ISETP.EQ.U32.AND P2, PT, R3, 0x1, PT ;  /* 0x000000010300780c */ /* 0x010fe20003f42070 */
[----:B------:R3:W4:Y:S01]  /*0840*/  @!UP1 SYNCS.EXCH.64 URZ, [UR15+0x78], UR4 ;  /* 0x000078040f3f95b2 */ /* 0x0007220008000100 */
[----:B------:R-:W-:Y:S01]  /*0850*/  NOP ;  /* 0x0000000000007918 */ /* 0x000fe20000000000 */
[----:B---3--:R-:W-:Y:S01]  /*0860*/  UIMAD UR4, UR20, UR10, UR9 ;  /* 0x0000000a140472a4 */ /* 0x008fe2000f8e0209 */
[----:B------:R-:W3:Y:S05]  /*0870*/  @!UP2 SYNCS.EXCH.64 URZ, [UR17+0x50], UR12 ;  /* 0x0000500c113fa5b2 */ /* 0x000eea0008000100 */
[----:B------:R-:W-:-:S04]  /*0880*/  ISETP.NE.AND P1, PT, R12, UR4, PT ;  /* 0x000000040c007c0c */ /* 0x000fc8000bf25270 */
[----:B------:R-:W-:-:S04]  /*0890*/  ISETP.EQ.OR P1, PT, RZ, UR8, !P1 ;  /* 0x00000008ff007c0c */ /* 0x000fc8000cf22670 */
[----:B------:R-:W-:Y:S01]  /*08a0*/  PLOP3.LUT P0, PT, P0, P1, PT, 0x80, 0x0 ;  /* 0x000000000000781c */ /* 0x000fe20000703070 */
[----:B------:R-:W1:Y:S01]  /*08b0*/  @!UP3 SYNCS.EXCH.64 URZ, [UR17+0x58], UR12 ;  /* 0x0000580c113fb5b2 */ /* 0x000e620008000100 */
[----:B------:R-:W1:Y:S01]  /*08c0*/  @!UP4 SYNCS.EXCH.64 URZ, [UR17+0x60], UR12 ;  /* 0x0000600c113fc5b2 */ /* 0x000e620008000100 */
[----:B------:R0:W1:Y:S01]  /*08d0*/  @!UP5 SYNCS.EXCH.64 URZ, [UR17+0x68], UR12 ;  /* 0x0000680c113fd5b2 */ /* 0x0000620008000100 */
[----:B------:R-:W-:Y:S01]  /*08e0*/  NOP ;  /* 0x0000000000007918 */ /* 0x000fe20000000000 */
[----:B0-----:R-:W-:Y:S01]  /*08f0*/  R2UR UR17, R4 ;  /* 0x00000000041172ca */ /* 0x001fe200000e0000 */
[----:B--2---:R-:W-:-:S14]  /*0900*/  @!P2 BRA `(.L_x_3) ;  /* 0x000000000008a947 */ /* 0x004fdc0003800000 */
[----:B-1-34-:R-:W-:Y:S01]  /*0910*/  UCGABAR_ARV ;  /* 0x00000000000079c7 */ /* 0x01afe20008000000 */
[----:B------:R-:W-:Y:S05]  /*0920*/  BRA `(.L_x_4) ;  /* 0x0000000000047947 */ /* 0x000fea0003800000 */
.L_x_3:
[----:B-1-34-:R-:W-:Y:S01]  /*0930*/  NOP ;  /* 0x0000000000007918 */ /* 0x01afe20000000000 */
.L_x_4:
[----:B------:R-:W-:Y:S01]  /*0940*/  ULDC.64 UR4, c[0x0][0x598] ;  /* 0x0001660000047ab9 */ /* 0x000fe20000000a00 */
[----:B------:R-:W-:Y:S01]  /*0950*/  ULDC.64 UR22, c[0x0][0x208] ;  /* 0x0000820000167ab9 */ /* 0x000fe20000000a00 */
[----:B------:R-:W-:-:S04]  /*0960*/  ISETP.NE.U32.AND P1, PT, RZ, UR4, PT ;  /* 0x00000004ff007c0c */ /* 0x000fc8000bf25070 */
[----:B------:R-:W-:-:S13]  /*0970*/  ISETP.NE.AND.EX P1, PT, RZ, UR5, PT, P1 ;  /* 0x00000005ff007c0c */ /* 0x000fda000bf25310 */
[----:B------:R-:W-:Y:S05]  /*0980*/  @!P1 BRA `(.L_x_5) ;  /* 0x0000000000209947 */ /* 0x000fea0003800000 */
[----:B------:R-:W0:Y:S02]  /*0990*/  LDC.64 R4, c[0x0][0x598] ;  /* 0x00016600ff047b82 */ /* 0x000e240000000a00 */
[----:B0-----:R-:W2:Y:S02]  /*09a0*/  LDG.E.64 R4, desc[UR22][R4.64] ;  /* 0x0000001604047981 */ /* 0x001ea4000c1e1b00 */
[----:B--2---:R-:W-:-:S04]  /*09b0*/  ISETP.NE.U32.AND P1, PT, R4, RZ, PT ;  /* 0x000000ff0400720c */ /* 0x004fc80003f25070 */
[----:B------:R-:W-:-:S13]  /*09c0*/  ISETP.NE.AND.EX P1, PT, R5, RZ, PT, P1 ;  /* 0x000000ff0500720c */ /* 0x000fda0003f25310 */
[----:B------:R-:W-:Y:S05]  /*09d0*/  @!P1 BRA `(.L_x_5) ;  /* 0x00000000000c9947 */ /* 0x000fea0003800000 */
[----:B------:R-:W2:Y:S02]  /*09e0*/  LD.E R4, desc[UR22][R4.64] ;  /* 0x0000001604047980 */ /* 0x000ea4000c101900 */
[----:B--2---:R-:W-:Y:S01]  /*09f0*/  R2UR UR28, R4 ;  /* 0x00000000041c72ca */ /* 0x004fe200000e0000 */
[----:B------:R-:W-:-:S14]  /*0a00*/  BRA `(.L_x_6) ;  /* 0x0000000000247947 */ /* 0x000fdc0003800000 */
.L_x_5:
[----:B------:R-:W-:Y:S02]  /*0a10*/  ULDC.64 UR4, c[0x0][0x588] ;  /* 0x0001620000047ab9 */ /* 0x000fe40000000a00 */
[----:B------:R-:W-:-:S04]  /*0a20*/  ISETP.NE.U32.AND P1, PT, RZ, UR4, PT ;  /* 0x00000004ff007c0c */ /* 0x000fc8000bf25070 */
[----:B------:R-:W-:-:S13]  /*0a30*/  ISETP.NE.AND.EX P1, PT, RZ, UR5, PT, P1 ;  /* 0x00000005ff007c0c */ /* 0x000fda000bf25310 */
[----:B------:R-:W-:Y:S05]  /*0a40*/  @!P1 BRA `(.L_x_7) ;  /* 0x0000000000109947 */ /* 0x000fea0003800000 */
[----:B------:R-:W0:Y:S02]  /*0a50*/  LDC.64 R4, c[0x0][0x588] ;  /* 0x00016200ff047b82 */ /* 0x000e240000000a00 */
[----:B0-----:R-:W2:Y:S02]  /*0a60*/  LDG.E R4, desc[UR22][R4.64] ;  /* 0x0000001604047981 */ /* 0x001ea4000c1e1900 */
[----:B--2---:R-:W-:Y:S01]  /*0a70*/  R2UR UR28, R4 ;  /* 0x00000000041c72ca */ /* 0x004fe200000e0000 */
[----:B------:R-:W-:-:S14]  /*0a80*/  BRA `(.L_x_6) ;  /* 0x0000000000047947 */ /* 0x000fdc0003800000 */
.L_x_7:
[----:B------:R-:W-:-:S05]  /*0a90*/  ULDC UR28, c[0x0][0x580] ;  /* 0x00016000001c7ab9 */ /* 0x000fca0000000800 */
.L_x_6:
[----:B------:R-:W-:Y:S02]  /*0aa0*/  ULDC.64 UR4, c[0x0][0x5a0] ;  /* 0x0001680000047ab9 */ /* 0x000fe40000000a00 */
        /* <DEDUP_REMOVED lines=11> */
.L_x_8:
        /* <DEDUP_REMOVED lines=8> */
.L_x_10:
[----:B------:R-:W-:-:S05]  /*0be0*/  ULDC UR27, c[0x0][0x584] ;  /* 0x00016100001b7ab9 */ /* 0x000fca0000000800 */
.L_x_9:
[----:B------:R-:W-:Y:S01]  /*0bf0*/  ULDC UR4, c[0x0][0x65c] ;  /* 0x0001970000047ab9 */ /* 0x000fe20000000800 */
[----:B------:R-:W0:Y:S01]  /*0c00*/  LDC.64 R4, c[0x0][0x650] ;  /* 0x00019400ff047b82 */ /* 0x000e220000000a00 */
[----:B------:R-:W-:Y:S01]  /*0c10*/  UISETP.NE.AND UP2, UPT, UR4, 0x1, UPT ;  /* 0x000000010400788c */ /* 0x000fe2000bf45270 */
[----:B------:R-:W-:Y:S01]  /*0c20*/  IMAD.MOV.U32 R6, RZ, RZ, -0x1 ;  /* 0xffffffffff067424 */ /* 0x000fe200078e00ff */
[----:B------:R-:W-:Y:S01]  /*0c30*/  UISETP.NE.AND UP0, UPT, UR19, 0x2, UPT ;  /* 0x000000021300788c */ /* 0x000fe2000bf05270 */
[----:B------:R-:W-:-:S08]  /*0c40*/  PRMT R3, RZ, 0x7610, R3 ;  /* 0x00007610ff037816 */ /* 0x000fd00000000003 */
[----:B------:R-:W-:Y:S01]  /*0c50*/  @UP2 ULDC UR14, c[0x0][0x10] ;  /* 0x00000400000e2ab9 */ /* 0x000fe20000000800 */
[----:B------:R-:W-:Y:S01]  /*0c60*/  @UP2 UMOV UR4, UR9 ;  /* 0x0000000900042c82 */ /* 0x000fe20008000000 */
[----:B------:R-:W-:Y:S01]  /*0c70*/  @UP2 UMOV UR5, URZ ;  /* 0x0000003f00052c82 */ /* 0x000fe20008000000 */
[----:B------:R-:W-:Y:S01]  /*0c80*/  @!UP2 ULDC UR18, c[0x0][0xc] ;  /* 0x000003000012aab9 */ /* 0x000fe20000000800 */
[----:B------:R-:W-:Y:S01]  /*0c90*/  @UP2 UIMAD.WIDE.U32 UR14, UR11, UR14, UR4 ;  /* 0x0000000e0b0e22a5 */ /* 0x000fe2000f8e0004 */
[----:B------:R-:W-:Y:S02]  /*0ca0*/  ULDC UR12, c[0x0][0xc] ;  /* 0x00000300000c7ab9 */ /* 0x000fe40000000800 */
[----:B------:R-:W-:Y:S01]  /*0cb0*/  @UP2 UMOV UR4, URZ ;  /* 0x0000003f00042c82 */ /* 0x000fe20008000000 */
[----:B------:R-:W-:Y:S01]  /*0cc0*/  UMOV UR5, URZ ;  /* 0x0000003f00057c82 */ /* 0x000fe20008000000 */
[----:B------:R-:W-:Y:S01]  /*0cd0*/  @UP2 UIADD3 UR15, UR15, UR4, URZ ;  /* 0x000000040f0f2290 */ /* 0x000fe2000fffe03f */
[----:B------:R-:W-:-:S02]  /*0ce0*/  ULDC UR13, c[0x0][0x10] ;  /* 0x00000400000d7ab9 */ /* 0x000fc40000000800 */
[----:B------:R-:W-:Y:S01]  /*0cf0*/  UMOV UR4, UR11 ;  /* 0x0000000b00047c82 */ /* 0x000fe20008000000 */
[----:B------:R-:W-:Y:S02]  /*0d00*/  UIMAD.WIDE.U32 UR12, UR12, UR13, URZ ;  /* 0x0000000d0c0c72a5 */ /* 0x000fe4000f8e003f */
[----:B------:R-:W-:Y:S01]  /*0d10*/  @!UP2 UIMAD.WIDE.U32 UR4, UR9, UR18, UR4 ;  /* 0x000000120904a2a5 */ /* 0x000fe2000f8e0004 */
[----:B------:R-:W-:Y:S02]  /*0d20*/  ULDC UR11, c[0x0][0x14] ;  /* 0x00000500000b7ab9 */ /* 0x000fe40000000800 */
[----:B------:R-:W-:Y:S02]  /*0d30*/  UIMAD.WIDE.U32 UR24, UR12, UR11, URZ ;  /* 0x0000000b0c1872a5 */ /* 0x000fe4000f8e003f */
[----:B------:R-:W-:Y:S02]  /*0d40*/  UIMAD UR13, UR13, UR11, URZ ;  /* 0x0000000b0d0d72a4 */ /* 0x000fe4000f8e023f */
[----:B------:R-:W-:Y:S01]  /*0d50*/  @!UP2 UMOV UR14, UR4 ;  /* 0x00000004000eac82 */ /* 0x000fe20008000000 */
[----:B------:R-:W-:Y:S01]  /*0d60*/  @!UP2 UMOV UR15, UR5 ;  /* 0x00000005000fac82 */ /* 0x000fe20008000000 */
[----:B------:R-:W-:-:S02]  /*0d70*/  UIADD3 UR13, UR25, UR13, URZ ;  /* 0x0000000d190d7290 */ /* 0x000fc4000fffe03f */
[----:B------:R-:W-:-:S04]  /*0d80*/  UIADD3 UR4, UP1, UR14, UR24, URZ ;  /* 0x000000180e047290 */ /* 0x000fc8000ff3e03f */
[----:B------:R-:W-:Y:S02]  /*0d90*/  UIADD3.X UR5, UR15, UR13, URZ, UP1, !UPT ;  /* 0x0000000d0f057290 */ /* 0x000fe40008ffe43f */
[----:B------:R-:W-:Y:S02]  /*0da0*/  USEL UR4, UR4, UR14, !UP0 ;  /* 0x0000000e04047287 */ /* 0x000fe4000c000000 */
[----:B------:R-:W-:-:S04]  /*0db0*/  USEL UR5, UR5, UR15, !UP0 ;  /* 0x0000000f05057287 */ /* 0x000fc8000c000000 */
[----:B0-----:R-:W-:Y:S02]  /*0dc0*/  ISETP.LE.U32.AND P1, PT, R4, UR4, PT ;  /* 0x0000000404007c0c */ /* 0x001fe4000bf23070 */
[----:B------:R-:W-:-:S05]  /*0dd0*/  IMAD.U32 R4, RZ, RZ, UR5 ;  /* 0x00000005ff047e24 */ /* 0x000fca000f8e00ff */
[----:B------:R-:W-:Y:S01]  /*0de0*/  ISETP.GE.U32.AND.EX P1, PT, R4, R5, PT, P1 ;  /* 0x000000050400720c */ /* 0x000fe20003f26110 */
[----:B------:R-:W-:Y:S02]  /*0df0*/  IMAD.MOV.U32 R5, RZ, RZ, -0x1 ;  /* 0xffffffffff057424 */ /* 0x000fe400078e00ff */
[----:B------:R-:W-:-:S03]  /*0e00*/  IMAD.MOV.U32 R4, RZ, RZ, -0x1 ;  /* 0xffffffffff047424 */ /* 0x000fc600078e00ff */
[----:B------:R0:W-:Y:S04]  /*0e10*/  STL [R1+0x88], R5 ;  /* 0x0000880501007387 */ /* 0x0001e80000100800 */
[----:B------:R1:W-:Y:S04]  /*0e20*/  STL [R1+0x8c], R4 ;  /* 0x00008c0401007387 */ /* 0x0003e80000100800 */
[----:B------:R2:W-:Y:S01]  /*0e30*/  STL [R1+0x78], R6 ;  /* 0x0000780601007387 */ /* 0x0005e20000100800 */
[----:B0-----:R-:W-:Y:S02]  /*0e40*/  IMAD.U32 R5, RZ, RZ, UR4 ;  /* 0x00000004ff057e24 */ /* 0x001fe4000f8e00ff */
[----:B-1----:R-:W-:-:S05]  /*0e50*/  IMAD.U32 R4, RZ, RZ, UR5 ;  /* 0x00000005ff047e24 */ /* 0x002fca000f8e00ff */
[----:B------:R2:W-:Y:S04]  /*0e60*/  STL [R1+0x80], R4 ;  /* 0x0000800401007387 */ /* 0x0005e80000100800 */
[----:B------:R2:W-:Y:S01]  /*0e70*/  STL [R1+0x84], R5 ;  /* 0x0000840501007387 */ /* 0x0005e20000100800 */
[----:B------:R-:W-:Y:S05]  /*0e80*/  @P1 BRA `(.L_x_11) ;  /* 0x0000000400541947 */ /* 0x000fea0003800000 */
[----:B------:R-:W-:Y:S01]  /*0e90*/  ULDC.64 UR30, c[0x0][0x628] ;  /* 0x00018a00001e7ab9 */ /* 0x000fe20000000a00 */
[C---:B------:R-:W-:Y:S01]  /*0ea0*/  R2UR UR26, R5.reuse ;  /* 0x00000000051a72ca */ /* 0x040fe200000e0000 */
[----:B------:R-:W-:Y:S01]  /*0eb0*/  ULDC UR21, c[0x0][0x630] ;  /* 0x00018c0000157ab9 */ /* 0x000fe20000000800 */
[----:B------:R-:W-:Y:S02]  /*0ec0*/  ISETP.NE.U32.AND P1, PT, RZ, UR30, PT ;  /* 0x0000001eff007c0c */ /* 0x000fe4000bf25070 */
[----:B------:R-:W-:Y:S02]  /*0ed0*/  R2UR UR4, R5 ;  /* 0x00000000050472ca */ /* 0x000fe400000e0000 */
[----:B------:R-:W-:Y:S02]  /*0ee0*/  ISETP.NE.AND.EX P1, PT, RZ, UR31, PT, P1 ;  /* 0x0000001fff007c0c */ /* 0x000fe4000bf25310 */
[----:B------:R-:W-:-:S11]  /*0ef0*/  R2UR UR5, R4 ;  /* 0x00000000040572ca */ /* 0x000fd600000e0000 */
[----:B------:R-:W-:Y:S05]  /*0f00*/  @!P1 BRA `(.L_x_12) ;  /* 0x0000000000309947 */ /* 0x000fea0003800000 */
[----:B------:R-:W-:Y:S01]  /*0f10*/  R2UR UR4, R5 ;  /* 0x00000000050472ca */ /* 0x000fe200000e0000 */
[----:B------:R-:W-:Y:S01]  /*0f20*/  ULDC UR11, c[0x0][0x634] ;  /* 0x00018d00000b7ab9 */ /* 0x000fe20000000800 */
[----:B------:R-:W-:-:S11]  /*0f30*/  R2UR UR12, R4 ;  /* 0x00000000040c72ca */ /* 0x000fd600000e0000 */
[----:B------:R-:W-:-:S04]  /*0f40*/  UIADD3 UR11, UP1, UR4, UR11, URZ ;  /* 0x0000000b040b7290 */ /* 0x000fc8000ff3e03f */
[----:B------:R-:W-:-:S04]  /*0f50*/  UIADD3.X UR12, URZ, UR12, URZ, UP1, !UPT ;  /* 0x0000000c3f0c7290 */ /* 0x000fc80008ffe43f */
[----:B------:R-:W-:-:S04]  /*0f60*/  UIMAD.WIDE.U32 UR4, UR12, UR30, URZ ;  /* 0x0000001e0c0472a5 */ /* 0x000fc8000f8e003f */
[----:B------:R-:W-:Y:S02]  /*0f70*/  UIMAD.WIDE.U32 UR14, UP1, UR11, UR31, UR4 ;  /* 0x0000001f0b0e72a5 */ /* 0x000fe4000f820004 */
[----:B------:R-:W-:Y:S02]  /*0f80*/  UIMAD.WIDE.U32 UR4, UR11, UR30, URZ ;  /* 0x0000001e0b0472a5 */ /* 0x000fe4000f8e003f */
[----:B------:R-:W-:Y:S02]  /*0f90*/  UIADD3.X UR19, URZ, URZ, URZ, UP1, !UPT ;  /* 0x0000003f3f137290 */ /* 0x000fe40008ffe43f */
[----:B------:R-:W-:Y:S01]  /*0fa0*/  UIADD3 URZ, UP1, UR5, UR14, URZ ;  /* 0x0000000e053f7290 */ /* 0x000fe2000ff3e03f */
[----:B------:R-:W-:-:S03]  /*0fb0*/  UMOV UR18, UR15 ;  /* 0x0000000f00127c82 */ /* 0x000fc60008000000 */
[----:B------:R-:W-:-:S12]  /*0fc0*/  UIMAD.WIDE.U32.X UR4, UR12, UR31, UR18, UP1 ;  /* 0x0000001f0c0472a5 */ /* 0x000fd800088e0412 */
.L_x_12:
[----:B------:R-:W-:Y:S01]  /*0fd0*/  USHF.R.U64 UR4, UR4, UR21, UR5 ;  /* 0x0000001504047299 */ /* 0x000fe20008001205 */
[----:B------:R-:W-:Y:S01]  /*0fe0*/  R2UR UR15, R4 ;  /* 0x00000000040f72ca */ /* 0x000fe200000e0000 */
[----:B------:R-:W-:Y:S02]  /*0ff0*/  USHF.R.U32.HI UR5, URZ, UR21, UR5 ;  /* 0x000000153f057299 */ /* 0x000fe40008011605 */
[----:B------:R-:W-:Y:S01]  /*1000*/  UIADD3 UR12, UP1, URZ, -UR4, URZ ;  /* 0x800000043f0c7290 */ /* 0x000fe2000ff3e03f */
[----:B------:R-:W-:Y:S01]  /*1010*/  ULDC.64 UR18, c[0x0][0x620] ;  /* 0x0001880000127ab9 */ /* 0x000fe20000000a00 */
[----:B------:R-:W-:Y:S02]  /*1020*/  UMOV UR14, UR26 ;  /* 0x0000001a000e7c82 */ /* 0x000fe40008000000 */
[----:B------:R-:W-:Y:S01]  /*1030*/  UIADD3.X UR5, URZ, ~UR5, URZ, UP1, !UPT ;  /* 0x800000053f057290 */ /* 0x000fe20008ffe43f */
[----:B------:R-:W-:Y:S01]  /*1040*/  ULDC UR11, c[0x0][0x618] ;  /* 0x00018600000b7ab9 */ /* 0x000fe20000000800 */
[----:B------:R-:W-:-:S02]  /*1050*/  @UP2 UIMAD UR8, UR20, UR10, UR9 ;  /* 0x0000000a140822a4 */ /* 0x000fc4000f8e0209 */
[----:B------:R-:W-:Y:S02]  /*1060*/  UIMAD UR5, UR5, UR18, URZ ;  /* 0x00000012050572a4 */ /* 0x000fe4000f8e023f */
[----:B------:R-:W-:Y:S02]  /*1070*/  UIMAD.WIDE.U32 UR14, UR12, UR18, UR14 ;  /* 0x000000120c0e72a5 */ /* 0x000fe4000f8e000e */
[----:B------:R-:W-:Y:S01]  /*1080*/  UIMAD UR12, UR12, UR19, UR5 ;  /* 0x000000130c0c72a4 */ /* 0x000fe2000f8e0205 */
[----:B------:R-:W-:Y:S01]  /*1090*/  ULDC UR18, c[0x0][0x608] ;  /* 0x0001820000127ab9 */ /* 0x000fe20000000800 */
[----:B------:R-:W-:Y:S02]  /*10a0*/  ULDC UR31, c[0x0][0x658] ;  /* 0x00019600001f7ab9 */ /* 0x000fe40000000800 */
[----:B------:R-:W-:Y:S01]  /*10b0*/  UIADD3 UR12, UR15, UR12, URZ ;  /* 0x0000000c0f0c7290 */ /* 0x000fe2000fffe03f */
[----:B------:R-:W-:Y:S01]  /*10c0*/  UMOV UR9, 0xffffffff ;  /* 0xffffffff00097882 */ /* 0x000fe20000000000 */
[----:B------:R-:W-:-:S02]  /*10d0*/  ULDC UR5, c[0x0][0x600] ;  /* 0x0001800000057ab9 */ /* 0x000fc40000000800 */
[----:B------:R-:W-:Y:S02]  /*10e0*/  USHF.R.U64 UR30, UR14, UR11, UR12 ;  /* 0x0000000b0e1e7299 */ /* 0x000fe4000800120c */
[----:B------:R-:W-:Y:S02]  /*10f0*/  USHF.R.U32.HI UR12, URZ, UR11, UR12 ;  /* 0x0000000b3f0c7299 */ /* 0x000fe4000801160c */
[----:B------:R-:W-:Y:S01]  /*1100*/  USHF.L.U32 UR9, UR9, UR31, URZ ;  /* 0x0000001f09097299 */ /* 0x000fe2000800063f */
[----:B------:R-:W-:Y:S01]  /*1110*/  ULDC.64 UR10, c[0x0][0x640] ;  /* 0x00019000000a7ab9 */ /* 0x000fe20000000a00 */
[----:B------:R-:W-:Y:S01]  /*1120*/  USHF.R.U64 UR35, UR30, UR18, UR12 ;  /* 0x000000121e237299 */ /* 0x000fe2000800120c */
[----:B------:R-:W-:Y:S01]  /*1130*/  ISETP.NE.U32.AND P1, PT, RZ, UR10, PT ;  /* 0x0000000aff007c0c */ /* 0x000fe2000bf25070 */
[----:B------:R-:W-:Y:S02]  /*1140*/  USHF.R.U32.HI UR12, URZ, UR18, UR12 ;  /* 0x000000123f0c7299 */ /* 0x000fe4000801160c */
[----:B------:R-:W-:Y:S01]  /*1150*/  UIADD3 UR29, UR5, -0x1, URZ ;  /* 0xffffffff051d7890 */ /* 0x000fe2000fffe03f */
[----:B------:R-:W-:Y:S01]  /*1160*/  ISETP.NE.AND.EX P1, PT, RZ, UR11, PT, P1 ;  /* 0x0000000bff007c0c */ /* 0x000fe2000bf25310 */
[----:B------:R-:W-:-:S02]  /*1170*/  USHF.R.U64 UR36, UR35, UR31, UR12 ;  /* 0x0000001f23247299 */ /* 0x000fc4000800120c */
[----:B------:R-:W-:Y:S02]  /*1180*/  USHF.R.U32.HI UR14, URZ, UR31, UR12 ;  /* 0x0000001f3f0e7299 */ /* 0x000fe4000801160c */
[----:B------:R-:W-:Y:S01]  /*1190*/  ULOP3.LUT UR12, URZ, UR9, URZ, 0x33, !UPT ;  /* 0x000000093f0c7292 */ /* 0x000fe2000f8e333f */
[----:B------:R-:W-:Y:S01]  /*11a0*/  ULDC UR32, c[0x0][0x648] ;  /* 0x0001920000207ab9 */ /* 0x000fe20000000800 */
[----:B------:R-:W-:Y:S01]  /*11b0*/  ULDC UR33, c[0x0][0x638] ;  /* 0x00018e0000217ab9 */ /* 0x000fe20000000800 */
[----:B------:R-:W-:Y:S01]  /*11c0*/  UMOV UR34, 0x1 ;  /* 0x0000000100227882 */ /* 0x000fe20000000000 */
[----:B------:R-:W-:-:S04]  /*11d0*/  UMOV UR9, UR36 ;  /* 0x0000002400097c82 */ /* 0x000fc80008000000 */
[----:B------:R-:W-:Y:S05]  /*11e0*/  @!P1 BRA `(.L_x_13) ;  /* 0x0000000000309947 */ /* 0x000fea0003800000 */
[----:B------:R-:W-:Y:S02]  /*11f0*/  ULDC UR9, c[0x0][0x64c] ;  /* 0x0001930000097ab9 */ /* 0x000fe40000000800 */
        /* <DEDUP_REMOVED lines=8> */
[----:B------:R-:W-:-:S07]  /*1280*/  UIMAD.WIDE.U32.X UR10, UR26, UR11, UR20, UP1 ;  /* 0x0000000b1a0a72a5 */ /* 0x000fce00088e0414 */
[----:B------:R-:W-:Y:S01]  /*1290*/  UMOV UR9, UR10 ;  /* 0x0000000a00097c82 */ /* 0x000fe20008000000 */
[----:B------:R-:W-:-:S05]  /*12a0*/  UMOV UR14, UR11 ;  /* 0x0000000b000e7c82 */ /* 0x000fca0008000000 */
.L_x_13:
[----:B------:R-:W-:Y:S01]  /*12b0*/  USHF.R.U64 UR10, UR9, UR32, UR14 ;  /* 0x00000020090a7299 */ /* 0x000fe2000800120e */
[----:B--2---:R-:W-:Y:S01]  /*12c0*/  IMAD.U32 R6, RZ, RZ, UR4 ;  /* 0x00000004ff067e24 */ /* 0x004fe2000f8e00ff */
[----:B------:R-:W-:Y:S01]  /*12d0*/  USHF.L.U32 UR9, UR34, UR31, URZ ;  /* 0x0000001f22097299 */ /* 0x000fe2000800063f */
[----:B------:R-:W-:Y:S01]  /*12e0*/  IMAD.MOV.U32 R3, RZ, RZ, 0x1 ;  /* 0x00000001ff037424 */ /* 0x000fe200078e00ff */
[----:B------:R-:W-:Y:S02]  /*12f0*/  ULOP3.LUT UR12, UR35, UR12, URZ, 0xc0, !UPT ;  /* 0x0000000c230c7292 */ /* 0x000fe4000f8ec03f */
[----:B------:R-:W-:Y:S01]  /*1300*/  UIADD3 UR11, -UR10, URZ, URZ ;  /* 0x0000003f0a0b7290 */ /* 0x000fe2000fffe13f */
[----:B------:R0:W-:Y:S01]  /*1310*/  STL [R1+0x78], R6 ;  /* 0x0000780601007387 */ /* 0x0001e20000100800 */
[----:B------:R-:W-:Y:S02]  /*1320*/  UIMAD UR12, UR9, UR10, UR12 ;  /* 0x0000000a090c72a4 */ /* 0x000fe4000f8e020c */
[----:B------:R-:W-:-:S02]  /*1330*/  ULOP3.LUT UR29, UR30, UR29, URZ, 0xc0, !UPT ;  /* 0x0000001d1e1d7292 */ /* 0x000fc4000f8ec03f */
[----:B------:R-:W-:Y:S01]  /*1340*/  UIMAD UR9, UR11, UR33, UR36 ;  /* 0x000000210b0972a4 */ /* 0x000fe2000f8e0224 */
[----:B------:R-:W-:Y:S02]  /*1350*/  ULDC UR10, c[0x0][0x610] ;  /* 0x00018400000a7ab9 */ /* 0x000fe40000000800 */
[----:B------:R-:W-:Y:S02]  /*1360*/  UIMAD UR8, UR12, UR10, UR8 ;  /* 0x0000000a0c0872a4 */ /* 0x000fe4000f8e0208 */
[----:B------:R-:W-:-:S04]  /*1370*/  UIMAD UR9, UR9, UR5, UR29 ;  /* 0x00000005090972a4 */ /* 0x000fc8000f8e021d */
[----:B------:R-:W-:Y:S02]  /*1380*/  USEL UR5, UR9, UR8, !UP2 ;  /* 0x0000000809057287 */ /* 0x000fe4000d000000 */
[----:B------:R-:W-:-:S04]  /*1390*/  USEL UR8, UR8, UR9, !UP2 ;  /* 0x0000000908087287 */ /* 0x000fc8000d000000 */
[----:B------:R-:W-:Y:S02]  /*13a0*/  IMAD.U32 R5, RZ, RZ, UR5 ;  /* 0x00000005ff057e24 */ /* 0x000fe4000f8e00ff */
[----:B------:R-:W-:-:S05]  /*13b0*/  IMAD.U32 R4, RZ, RZ, UR8 ;  /* 0x00000008ff047e24 */ /* 0x000fca000f8e00ff */
[----:B------:R0:W-:Y:S04]  /*13c0*/  STL [R1+0x88], R4 ;  /* 0x0000880401007387 */ /* 0x0001e80000100800 */
[----:B------:R0:W-:Y:S02]  /*13d0*/  STL [R1+0x8c], R5 ;  /* 0x00008c0501007387 */ /* 0x0001e40000100800 */
.L_x_11:
[----:B------:R-:W-:Y:S05]  /*13e0*/  @!P2 BRA `(.L_x_14) ;  /* 0x00000000000ca947 */ /* 0x000fea0003800000 */
[----:B------:R-:W-:Y:S01]  /*13f0*/  UCGABAR_WAIT ;  /* 0x0000000000007dc7 */ /* 0x000fe20008000000 */
[----:B------:R-:W-:Y:S01]  /*1400*/  CCTL.IVALL ;  /* 0x00000000ff00798f */ /* 0x000fe20002000000 */
[----:B------:R-:W-:Y:S05]  /*1410*/  BRA `(.L_x_15) ;  /* 0x0000000000047947 */ /* 0x000fea0003800000 */
.L_x_14:
[----:B------:R-:W-:Y:S06]  /*1420*/  BAR.SYNC.DEFER_BLOCKING 0x0 ;  /* 0x0000000000007b1d */ /* 0x000fec0000010000 */
.L_x_15:
[----:B------:R-:W-:Y:S02]  /*1430*/  ULDC UR4, c[0x0][0x28c] ;  /* 0x0000a30000047ab9 */ /* 0x000fe40000000800 */
[----:B------:R-:W-:-:S04]  /*1440*/  UIADD3 UR4, UR4, 0x1f, URZ ;  /* 0x0000001f04047890 */ /* 0x000fc8000fffe03f */
[----:B------:R-:W-:-:S04]  /*1450*/  USHF.R.S32.HI UR5, URZ, 0x1f, UR4 ;  /* 0x0000001f3f057899 */ /* 0x000fc80008011404 */
[----:B------:R-:W-:-:S04]  /*1460*/  ULEA.HI UR5, UR5, UR4, URZ, 0x5 ;  /* 0x0000000405057291 */ /* 0x000fc8000f8f283f */
[----:B------:R-:W-:Y:S01]  /*1470*/  USHF.R.S32.HI UR14, URZ, 0x5, UR5 ;  /* 0x000000053f0e7899 */ /* 0x000fe20008011405 */
[----:B------:R-:W-:Y:S11]  /*1480*/  @!P3 BRA `(.L_x_16) ;  /* 0x000000d800dcb947 */ /* 0x000ff60003800000 */
[----:B------:R-:W-:-:S06]  /*1490*/  UISETP.GT.U32.AND UP1, UPT, UR16, 0x1, UPT ;  /* 0x000000011000788c */ /* 0x000fcc000bf24070 */
[----:B------:R-:W-:-:S13]  /*14a0*/  PLOP3.LUT P1, PT, PT, PT, UP1, 0x80, 0x0 ;  /* 0x000000000000781c */ /* 0x000fda0003f2f018 */
[----:B------:R-:W-:Y:S05]  /*14b0*/  @P1 EXIT ;  /* 0x000000000000194d */ /* 0x000fea0003800000 */
.L_x_17:
[----:B------:R-:W-:-:S08]  /*14c0*/  NOP ;  /* 0x0000000000007918 */ /* 0x000fd00000000000 */
[----:B------:R-:W1:Y:S02]  /*14d0*/  USETMAXREG.TRY_ALLOC.CTAPOOL UP1, 0xe8 ;  /* 0x000000e8000079c8 */ /* 0x000e640008020600 */
[----:B-1----:R-:W-:-:S13]  /*14e0*/  PLOP3.LUT P1, PT, PT, PT, UP1, 0x80, 0x0 ;  /* 0x000000000000781c */ /* 0x002fda0003f2f018 */
[----:B------:R-:W-:Y:S05]  /*14f0*/  @!P1 BRA `(.L_x_17) ;  /* 0xfffffffc00f09947 */ /* 0x000fea000383ffff */
[----:B------:R-:W-:-:S13]  /*1500*/  LOP3.LUT P1, RZ, R3, 0xff, RZ, 0xc0, !PT ;  /* 0x000000ff03ff7812 */ /* 0x000fda000782c0ff */
[----:B------:R-:W-:Y:S05]  /*1510*/  @!P1 EXIT ;  /* 0x000000000000994d */ /* 0x000fea0003800000 */
[----:B------:R-:W1:Y:S01]  /*1520*/  S2UR UR4, SR_CgaCtaId ;  /* 0x00000000000479c3 */ /* 0x000e620000008800 */
[CC--:B------:R-:W-:Y:S01]  /*1530*/  LEA.HI R0, R7.reuse, R2.reuse, RZ, 0x2 ;  /* 0x0000000207007211 */ /* 0x0c0fe200078f10ff */
[----:B------:R-:W-:Y:S01]  /*1540*/  UIADD3 UR6, UR17, -0x1, URZ ;  /* 0xffffffff11067890 */ /* 0x000fe2000fffe03f */
[----:B------:R-:W-:Y:S01]  /*1550*/  LEA.HI R7, R7, R2, RZ, 0x5 ;  /* 0x0000000207077211 */ /* 0x000fe200078f28ff */
[----:B------:R-:W-:Y:S01]  /*1560*/  UMOV UR16, 0x400 ;  /* 0x0000040000107882 */ /* 0x000fe20000000000 */
[--C-:B------:R-:W-:Y:S01]  /*1570*/  SHF.R.S32.HI R3, RZ, 0x2, R0.reuse ;  /* 0x00000002ff037819 */ /* 0x100fe20000011400 */
[----:B------:R-:W-:Y:S01]  /*1580*/  USHF.R.U32.HI UR5, URZ, 0x2, UR14 ;  /* 0x000000023f057899 */ /* 0x000fe2000801160e */
[----:B------:R-:W-:Y:S01]  /*1590*/  SHF.R.S32.HI R0, RZ, 0x1f, R0 ;  /* 0x0000001fff007819 */ /* 0x000fe20000011400 */
[----:B------:R-:W-:Y:S01]  /*15a0*/  UISETP.LT.AND UP1, UPT, UR14, 0x1, UPT ;  /* 0x000000010e00788c */ /* 0x000fe2000bf21270 */
[----:B------:R-:W-:Y:S01]  /*15b0*/  SHF.R.S32.HI R7, RZ, 0x5, R7 ;  /* 0x00000005ff077819 */ /* 0x000fe20000011407 */
[----:B------:R-:W-:Y:S01]  /*15c0*/  ULOP3.LUT UR15, UR14, 0x3, URZ, 0xc0, !UPT ;  /* 0x000000030e0f7892 */ /* 0x000fe2000f8ec03f */
[----:B------:R-:W-:Y:S01]  /*15d0*/  LEA.HI R0, R0, R3, RZ, 0x3 ;  /* 0x0000000300007211 */ /* 0x000fe200078f18ff */
[----:B------:R-:W-:-:S02]  /*15e0*/  ULOP3.LUT UR5, UR5, 0x1, URZ, 0xc0, !UPT ;  /* 0x0000000105057892 */ /* 0x000fc4000f8ec03f */
[----:B------:R-:W-:Y:S01]  /*15f0*/  USEL UR12, UR14, 0x1, UP1 ;  /* 0x000000010e0c7887 */ /* 0x000fe20008800000 */
[----:B------:R-:W-:Y:S01]  /*1600*/  LOP3.LUT R0, R0, 0xfffffff8, RZ, 0xc0, !PT ;  /* 0xfffffff800007812 */ /* 0x000fe200078ec0ff */
[----:B------:R-:W-:Y:S02]  /*1610*/  USEL UR15, UR15, URZ, !UP0 ;  /* 0x0000003f0f0f7287 */ /* 0x000fe4000c000000 */
[----:B------:R-:W-:Y:S02]  /*1620*/  UISETP.NE.AND UP1, UPT, UR6, URZ, UPT ;  /* 0x0000003f0600728c */ /* 0x000fe4000bf25270 */
[----:B------:R-:W-:Y:S01]  /*1630*/  IMAD.IADD R2, R3, 0x1, -R0 ;  /* 0x0000000103027824 */ /* 0x000fe200078e0a00 */
[----:B------:R-:W-:Y:S02]  /*1640*/  UISETP.EQ.U32.AND UP0, UPT, UR5, 0x1, !UP0 ;  /* 0x000000010500788c */ /* 0x000fe4000c702070 */
[----:B------:R-:W-:Y:S01]  /*1650*/  ULOP3.LUT UR38, UR7, 0x1, URZ, 0xfc, !UPT ;  /* 0x0000000107267892 */ /* 0x000fe2000f8efc3f */
[--C-:B------:R-:W-:Y:S01]  /*1660*/  IMAD R0, R7, -0x10, -R2.reuse ;  /* 0xfffffff007007824 */ /* 0x100fe200078e0a02 */
[----:B-1----:R-:W-:Y:S01]  /*1670*/  ULEA UR16, UR4, UR16, 0x18 ;  /* 0x0000001004107291 */ /* 0x002fe2000f8ec03f */
[----:B------:R-:W-:Y:S01]  /*1680*/  SHF.R.S32.HI R3, RZ, 0x1f, R2 ;  /* 0x0000001fff037819 */ /* 0x000fe20000011402 */
[----:B------:R-:W-:-:S02]  /*1690*/  USHF.L.U32 UR4, UR6, 0x3, URZ ;  /* 0x0000000306047899 */ /* 0x000fc4000800063f */
[----:B------:R-:W-:Y:S02]  /*16a0*/  UIADD3 UR36, UR16, 0x50, URZ ;  /* 0x0000005010247890 */ /* 0x000fe4000fffe03f */
[----:B------:R-:W-:Y:S01]  /*16b0*/  ULOP3.LUT UR4, UR4, 0x8, URZ, 0xc0, !UPT ;  /* 0x0000000804047892 */ /* 0x000fe2000f8ec03f */
[----:B------:R-:W-:Y:S01]  /*16c0*/  IMAD.WIDE R2, R7, 0x10, R2 ;  /* 0x0000001007027825 */ /* 0x000fe200078e0202 */
[----:B------:R-:W-:Y:S02]  /*16d0*/  USHF.L.U32 UR37, UR14, 0x1, URZ ;  /* 0x000000010e257899 */ /* 0x000fe4000800063f */
[----:B------:R-:W-:Y:S02]  /*16e0*/  ULOP3.LUT UR39, UR4, 0x8, URZ, 0x3c, !UPT ;  /* 0x0000000804277892 */ /* 0x000fe4000f8e3c3f */
[----:B------:R-:W-:Y:S02]  /*16f0*/  ULOP3.LUT UR20, UR4, 0x18, URZ, 0x3c, !UPT ;  /* 0x0000001804147892 */ /* 0x000fe4000f8e3c3f */
[----:B------:R-:W-:Y:S01]  /*1700*/  UIADD3 UR12, -UR12, UR14, URZ ;  /* 0x0000000e0c0c7290 */ /* 0x000fe2000fffe13f */
[----:B------:R-:W-:Y:S01]  /*1710*/  ULDC UR4, c[0x0][0x284] ;  /* 0x0000a10000047ab9 */ /* 0x000fe20000000800 */
[----:B------:R-:W-:Y:S01]  /*1720*/  USEL UR35, URZ, 0x1, UP1 ;  /* 0x000000013f237887 */ /* 0x000fe20008800000 */
[----:B------:R-:W-:Y:S01]  /*1730*/  VIADD R0, R0, UR4 ;  /* 0x0000000400007c36 */ /* 0x000fe20008000000 */
[----:B------:R-:W-:-:S02]  /*1740*/  ULEA UR17, UR17, UR36, 0x3 ;  /* 0x0000002411117291 */ /* 0x000fc4000f8e183f */
[----:B------:R-:W-:Y:S02]  /*1750*/  USEL UR21, URZ, 0x1, !UP0 ;  /* 0x000000013f157887 */ /* 0x000fe4000c000000 */
[----:B------:R1:W-:Y:S04]  /*1760*/  STL [R1+0x98], R0 ;  /* 0x0000980001007387 */ /* 0x0003e80000100800 */
[----:B------:R1:W-:Y:S06]  /*1770*/  STL.64 [R1+0x90], R2 ;  /* 0x0000900201007387 */ /* 0x0003ec0000100a00 */
.L_x_300:
[----:B-1----:R-:W-:Y:S01]  /*1780*/  IMAD.U32 R0, RZ, RZ, UR35 ;  /* 0x00000023ff007e24 */ /* 0x002fe2000f8e00ff */
[----:B0-2---:R-:W1:Y:S01]  /*1790*/  LDC R2, c[0x0][0x28c] ;  /* 0x0000a300ff027b82 */ /* 0x005e620000000800 */
[----:B------:R-:W-:Y:S01]  /*17a0*/  UMOV UR4, URZ ;  /* 0x0000003f00047c82 */ /* 0x000fe20008000000 */
[----:B------:R-:W-:Y:S02]  /*17b0*/  UMOV UR18, UR15 ;  /* 0x0000000f00127c82 */ /* 0x000fe40008000000 */
[----:B------:R-:W-:-:S04]  /*17c0*/  SHF.L.U32 R0, R0, 0x1f, RZ ;  /* 0x0000001f00007819 */ /* 0x000fc800000006ff */
[----:B------:R-:W3:Y:S01]  /*17d0*/  SYNCS.PHASECHK.TRANS64.TRYWAIT P1, [UR17+-0x8], R0 ;  /* 0xfffff800ff0075a7 */ /* 0x000ee20008020151 */
[----:B-1----:R-:W-:Y:S01]  /*17e0*/  ISETP.GE.AND P2, PT, R2, 0x1, PT ;  /* 0x000000010200780c */ /* 0x002fe20003f46270 */
[----:B---34-:R-:W-:-:S12]  /*17f0*/  @!P1 BRA `(.L_x_18) ;  /* 0x000000e800489947 */ /* 0x018fd80003800000 */
.L_x_322:
[----:B------:R3:W-:Y:S01]  /*1800*/  STL [R1+0x74], RZ ;  /* 0x000074ff01007387 */ /* 0x0007e20000100800 */
[----:B------:R-:W-:Y:S01]  /*1810*/  UMOV UR5, URZ ;  /* 0x0000003f00057c82 */ /* 0x000fe20008000000 */
[----:B------:R-:W-:Y:S01]  /*1820*/  UMOV UR6, URZ ;  /* 0x0000003f00067c82 */ /* 0x000fe20008000000 */
[----:B-1----:R-:W-:Y:S01]  /*1830*/  IMAD.MOV.U32 R0, RZ, RZ, RZ ;  /* 0x000000ffff007224 */ /* 0x002fe200078e00ff */
[----:B------:R3:W-:Y:S01]  /*1840*/  STL [R1+0x70], RZ ;  /* 0x000070ff01007387 */ /* 0x0007e20000100800 */
[----:B------:R-:W-:Y:S02]  /*1850*/  CS2R R2, SRZ ;  /* 0x0000000000027805 */ /* 0x000fe4000001ff00 */
[----:B0-2---:R-:W-:Y:S02]  /*1860*/  CS2R R4, SRZ ;  /* 0x0000000000047805 */ /* 0x005fe4000001ff00 */
[----:B------:R-:W-:Y:S01]  /*1870*/  CS2R R6, SRZ ;  /* 0x0000000000067805 */ /* 0x000fe2000001ff00 */
[----:B------:R3:W-:Y:S01]  /*1880*/  STL [R1+0x6c], RZ ;  /* 0x00006cff01007387 */ /* 0x0007e20000100800 */
[----:B------:R-:W-:-:S02]  /*1890*/  CS2R R8, SRZ ;  /* 0x0000000000087805 */ /* 0x000fc4000001ff00 */
[----:B------:R-:W-:Y:S02]  /*18a0*/  CS2R R10, SRZ ;  /* 0x00000000000a7805 */ /* 0x000fe4000001ff00 */
[----:B------:R-:W-:Y:S01]  /*18b0*/  CS2R R12, SRZ ;  /* 0x00000000000c7805 */ /* 0x000fe2000001ff00 */
[----:B------:R3:W-:Y:S01]  /*18c0*/  STL [R1+0x68], RZ ;  /* 0x000068ff01007387 */ /* 0x0007e20000100800 */
[----:B------:R-:W-:Y:S02]  /*18d0*/  CS2R R14, SRZ ;  /* 0x00000000000e7805 */ /* 0x000fe4000001ff00 */
[----:B------:R-:W-:Y:S02]  /*18e0*/  CS2R R16, SRZ ;  /* 0x0000000000107805 */ /* 0x000fe4000001ff00 */
        /* <DEDUP_REMOVED lines=54> */
[----:B------:R-:W-:Y:S01]  /*1c50*/  IMAD.MOV.U32 R226, RZ, RZ, RZ ;  /* 0x000000ffffe27224 */ /* 0x000fe200078e00ff */
[----:B------:R-:W-:Y:S01]  /*1c60*/  CS2R R24, SRZ ;  /* 0x0000000000187805 */ /* 0x000fe2000001ff00 */
[----:B------:R-:W-:Y:S01]  /*1c70*/  IMAD.U32 R227, RZ, RZ, UR21 ;  /* 0x00000015ffe37e24 */ /* 0x000fe2000f8e00ff */
[----:B------:R3:W-:Y:S01]  /*1c80*/  STL [R1+0x2c], RZ ;  /* 0x00002cff01007387 */ /* 0x0007e20000100800 */
[----:B------:R-:W-:Y:S02]  /*1c90*/  CS2R R26, SRZ ;  /* 0x00000000001a7805 */ /* 0x000fe4000001ff00 */
[----:B------:R-:W-:-:S02]  /*1ca0*/  CS2R R28, SRZ ;  /* 0x00000000001c7805 */ /* 0x000fc4000001ff00 */
[----:B------:R-:W-:Y:S01]  /*1cb0*/  CS2R R30, SRZ ;  /* 0x00000000001e7805 */ /* 0x000fe2000001ff00 */
[----:B------:R3:W-:Y:S01]  /*1cc0*/  STL [R1+0x28], RZ ;  /* 0x000028ff01007387 */ /* 0x0007e20000100800 */
[----:B------:R-:W-:Y:S02]  /*1cd0*/  CS2R R32, SRZ ;  /* 0x0000000000207805 */ /* 0x000fe4000001ff00 */
[----:B------:R-:W-:Y:S02]  /*1ce0*/  CS2R R34, SRZ ;  /* 0x0000000000227805 */ /* 0x000fe4000001ff00 */
[----:B------:R-:W-:Y:S01]  /*1cf0*/  CS2R R36, SRZ ;  /* 0x0000000000247805 */ /* 0x000fe2000001ff00 */
        /* <DEDUP_REMOVED lines=36> */
[----:B------:R3:W-:Y:S01]  /*1f40*/  STL [R1], RZ ;  /* 0x000000ff01007387 */ /* 0x0007e20000100800 */
[----:B------:R-:W-:Y:S02]  /*1f50*/  CS2R R92, SRZ ;  /* 0x00000000005c7805 */ /* 0x000fe4000001ff00 */
[----:B------:R-:W-:Y:S02]  /*1f60*/  CS2R R94, SRZ ;  /* 0x00000000005e7805 */ /* 0x000fe4000001ff00 */
[----:B------:R-:W-:Y:S02]  /*1f70*/  CS2R R96, SRZ ;  /* 0x0000000000607805 */ /* 0x000fe4000001ff00 */
[----:B------:R-:W-:Y:S02]  /*1f80*/  CS2R R98, SRZ ;  /* 0x0000000000627805 */ /* 0x000fe4000001ff00 */
[----:B------:R-:W-:-:S02]  /*1f90*/  CS2R R100, SRZ ;  /* 0x0000000000647805 */ /* 0x000fc4000001ff00 */
[----:B------:R-:W-:Y:S02]  /*1fa0*/  CS2R R102, SRZ ;  /* 0x0000000000667805 */ /* 0x000fe4000001ff00 */
        /* <DEDUP_REMOVED lines=23> */
[----:B------:R-:W-:Y:S01]  /*2120*/  CS2R R150, SRZ ;  /* 0x0000000000967805 */ /* 0x000fe2000001ff00 */
[----:B---3--:R-:W-:Y:S06]  /*2130*/  @!P2 BRA `(.L_x_19) ;  /* 0x000000100060a947 */ /* 0x008fec0003800000 */
[----:B------:R-:W-:-:S06]  /*2140*/  UISETP.NE.AND UP0, UPT, UR38, 0x3, UPT ;  /* 0x000000032600788c */ /* 0x000fcc000bf05270 */
[----:B------:R-:W-:-:S13]  /*2150*/  PLOP3.LUT P2, PT, PT, PT, UP0, 0x80, 0x0 ;  /* 0x000000000000781c */ /* 0x000fda0003f4f008 */
[----:B------:R-:W-:Y:S05]  /*2160*/  @!P2 BRA `(.L_x_20) ;  /* 0x000000000004a947 */ /* 0x000fea0003800000 */
[----:B------:R-:W-:Y:S01]  /*2170*/  BPT.TRAP 0x1 ;  /* 0x000000040000795c */ /* 0x000fe20000300000 */
.L_x_20:
[----:B------:R-:W-:Y:S01]  /*2180*/  ULEA UR4, UR15, UR16, 0x3 ;  /* 0x000000100f047291 */ /* 0x000fe2000f8e183f */
[----:B------:R-:W-:-:S05]  /*2190*/  IMAD.U32 R0, RZ, RZ, UR21 ;  /* 0x00000015ff007e24 */ /* 0x000fca000f8e00ff */
[----:B------:R-:W-:-:S04]  /*21a0*/  SHF.L.U32 R0, R0, 0x1f, RZ ;  /* 0x0000001f00007819 */ /* 0x000fc800000006ff */
[----:B------:R0:W1:Y:S01]  /*21b0*/  SYNCS.PHASECHK.TRANS64.TRYWAIT P1, [UR4], R0 ;  /* 0x00000000ff0075a7 */ /* 0x0000620008020144 */
[----:B------:R-:W-:Y:S05]  /*21c0*/  @!P2 BRA `(.L_x_21) ;  /* 0x000000000004a947 */ /* 0x000fea0003800000 */
[----:B------:R-:W-:Y:S01]  /*21d0*/  BPT.TRAP 0x1 ;  /* 0x000000040000795c */ /* 0x000fe20000300000 */
.L_x_21:
[----:B-1----:R-:W-:Y:S05]  /*21e0*/  @P1 BRA `(.L_x_22) ;  /* 0x0000000000081947 */ /* 0x002fea0003800000 */
[----:B------:R-:W1:Y:S02]  /*21f0*/  SYNCS.PHASECHK.TRANS64.TRYWAIT P1, [UR4], R0 ;  /* 0x00000000ff0075a7 */ /* 0x000e640008020144 */
[----:B-1----:R-:W-:Y:S05]  /*2200*/  @!P1 BRA `(.L_x_23) ;  /* 0x000000dc00dc9947 */ /* 0x002fea0003800000 */
.L_x_22:
[----:B------:R2:W-:Y:S01]  /*2210*/  STL [R1+0x74], RZ ;  /* 0x000074ff01007387 */ /* 0x0005e20000100800 */
[----:B------:R-:W-:Y:S01]  /*2220*/  UIADD3 UR5, UR16, 0x2180, URZ ;  /* 0x0000218010057890 */ /* 0x000fe2000fffe03f */
[----:B------:R-:W-:Y:S01]  /*2230*/  WARPGROUP.ARRIVE ;  /* 0x00000000000079c5 */ /* 0x000fe20000000000 */
[----:B------:R-:W-:Y:S01]  /*2240*/  UIADD3 UR4, UR16, 0x180, URZ ;  /* 0x0000018010047890 */ /* 0x000fe2000fffe03f */
[----:B------:R2:W-:Y:S01]  /*2250*/  STL [R1+0x70], RZ ;  /* 0x000070ff01007387 */ /* 0x0005e20000100800 */
[----:B------:R-:W-:Y:S01]  /*2260*/  USHF.R.U32.HI UR5, URZ, 0x4, UR5 ;  /* 0x000000043f057899 */ /* 0x000fe20008011605 */
[----:B01----:R-:W-:Y:S01]  /*2270*/  IMAD.MOV.U32 R0, RZ, RZ, RZ ;  /* 0x000000ffff007224 */ /* 0x003fe200078e00ff */
[----:B------:R-:W-:Y:S01]  /*2280*/  USHF.R.U32.HI UR4, URZ, 0x4, UR4 ;  /* 0x000000043f047899 */ /* 0x000fe20008011604 */
[----:B------:R2:W-:Y:S01]  /*2290*/  STL [R1+0x6c], RZ ;  /* 0x00006cff01007387 */ /* 0x0005e20000100800 */
[----:B------:R-:W-:Y:S01]  /*22a0*/  ULOP3.LUT UR5, UR5, 0x3fff, URZ, 0xc0, !UPT ;  /* 0x00003fff05057892 */ /* 0x000fe2000f8ec03f */
[----:B------:R-:W-:Y:S01]  /*22b0*/  CS2R R2, SRZ ;  /* 0x0000000000027805 */ /* 0x000fe2000001ff00 */
[----:B------:R-:W-:Y:S01]  /*22c0*/  ULOP3.LUT UR4, UR4, 0x3fff, URZ, 0xc0, !UPT ;  /* 0x00003fff04047892 */ /* 0x000fe2000f8ec03f */
[----:B------:R2:W-:Y:S01]  /*22d0*/  STL [R1+0x68], RZ ;  /* 0x000068ff01007387 */ /* 0x0005e20000100800 */
[----:B------:R-:W-:Y:S01]  /*22e0*/  ULOP3.LUT UR5, UR5, 0x10000, URZ, 0xfc, !UPT ;  /* 0x0001000005057892 */ /* 0x000fe2000f8efc3f */
[----:B------:R-:W-:Y:S01]  /*22f0*/  CS2R R4, SRZ ;  /* 0x0000000000047805 */ /* 0x000fe2000001ff00 */
[----:B------:R-:W-:Y:S01]  /*2300*/  ULOP3.LUT UR4, UR4, 0x10000, URZ, 0xfc, !UPT ;  /* 0x0001000004047892 */ /* 0x000fe2000f8efc3f */
[----:B------:R2:W-:Y:S01]  /*2310*/  STL [R1+0x64], RZ ;  /* 0x000064ff01007387 */ /* 0x0005e20000100800 */
[----:B------:R-:W-:Y:S01]  /*2320*/  ULEA UR10, UR15, UR5, 0x9 ;  /* 0x000000050f0a7291 */ /* 0x000fe2000f8e483f */
[----:B------:R-:W-:Y:S01]  /*2330*/  CS2R R6, SRZ ;  /* 0x0000000000067805 */ /* 0x000fe2000001ff00 */
[----:B------:R-:W-:Y:S01]  /*2340*/  ULEA UR8, UR15, UR4, 0x7 ;  /* 0x000000040f087291 */ /* 0x000fe2000f8e383f */
[----:B------:R2:W-:Y:S01]  /*2350*/  STL [R1+0x60], RZ ;  /* 0x000060ff01007387 */ /* 0x0005e20000100800 */
[----:B------:R-:W-:Y:S01]  /*2360*/  ULDC UR5, c[0x0][0x50c] ;  /* 0x0001430000057ab9 */ /* 0x000fe20000000800 */
[----:B------:R-:W-:Y:S01]  /*2370*/  UMOV UR9, 0xc0000010 ;  /* 0xc000001000097882 */ /* 0x000fe20000000000 */
[----:B------:R-:W-:Y:S01]  /*2380*/  UISETP.NE.AND UP0, UPT, UR5, 0x1, UPT ;  /* 0x000000010500788c */ /* 0x000fe2000bf05270 */
[----:B------:R2:W-:Y:S01]  /*2390*/  STL [R1+0x5c], RZ ;  /* 0x00005cff01007387 */ /* 0x0005e20000100800 */
[----:B------:R-:W-:Y:S01]  /*23a0*/  UMOV UR11, 0xc0000010 ;  /* 0xc0000010000b7882 */ /* 0x000fe20000000000 */
[----:B------:R-:W-:Y:S01]  /*23b0*/  UMOV UR4, 0x1 ;  /* 0x0000000100047882 */ /* 0x000fe20000000000 */
[----:B------:R-:W-:Y:S01]  /*23c0*/  USEL UR5, URZ, 0x1, UP0 ;  /* 0x000000013f057887 */ /* 0x000fe20008000000 */
[----:B------:R2:W-:Y:S01]  /*23d0*/  STL [R1+0x58], RZ ;  /* 0x000058ff01007387 */ /* 0x0005e20000100800 */
[----:B------:R-:W-:Y:S01]  /*23e0*/  QGMMA.64x256x32.F32.E5M2.E5M2 R24, gdesc[UR8], RZ, !UPT, gsb0 ;  /* 0x03e00000081879f3 */ /* 0x000fe2000c0038ff */
[----:B------:R-:W-:-:S02]  /*23f0*/  CS2R R8, SRZ ;  /* 0x0000000000087805 */ /* 0x000fc4000001ff00 */
[----:B------:R-:W-:Y:S01]  /*2400*/  CS2R R10, SRZ ;  /* 0x00000000000a7805 */ /* 0x000fe2000001ff00 */
[----:B------:R2:W-:Y:S01]  /*2410*/  STL [R1+0x54], RZ ;  /* 0x000054ff01007387 */ /* 0x0005e20000100800 */
[----:B------:R-:W-:Y:S02]  /*2420*/  ISETP.NE.AND P1, PT, RZ, UR5, PT ;  /* 0x00000005ff007c0c */ /* 0x000fe4000bf25270 */
        /* <DEDUP_REMOVED lines=56> */
[----:B------:R-:W-:Y:S01]  /*27b0*/  CS2R R224, SRZ ;  /* 0x0000000000e07805 */ /* 0x000fe2000001ff00 */
[----:B------:R-:W-:Y:S01]  /*27c0*/  IMAD.MOV.U32 R226, RZ, RZ, RZ ;  /* 0x000000ffffe27224 */ /* 0x000fe200078e00ff */
[----:B------:R2:W-:Y:S04]  /*27d0*/  STL [R1+0x18], RZ ;  /* 0x000018ff01007387 */ /* 0x0005e80000100800 */
[----:B------:R2:W-:Y:S04]  /*27e0*/  STL [R1+0x14], RZ ;  /* 0x000014ff01007387 */ /* 0x0005e80000100800 */
[----:B------:R2:W-:Y:S04]  /*27f0*/  STL [R1+0x10], RZ ;  /* 0x000010ff01007387 */ /* 0x0005e80000100800 */
[----:B------:R2:W-:Y:S04]  /*2800*/  STL [R1+0xc], RZ ;  /* 0x00000cff01007387 */ /* 0x0005e80000100800 */
[----:B------:R2:W-:Y:S04]  /*2810*/  STL [R1+0x8], RZ ;  /* 0x000008ff01007387 */ /* 0x0005e80000100800 */
[----:B------:R2:W-:Y:S04]  /*2820*/  STL [R1+0x4], RZ ;  /* 0x000004ff01007387 */ /* 0x0005e80000100800 */
[----:B------:R2:W-:Y:S01]  /*2830*/  STL [R1], RZ ;  /* 0x000000ff01007387 */ /* 0x0005e20000100800 */
[----:B------:R-:W-:Y:S05]  /*2840*/  @!P1 BRA `(.L_x_24) ;  /* 0x0000000800809947 */ /* 0x000fea0003800000 */
[----:B------:R-:W-:Y:S02]  /*2850*/  WARPGROUP.DEPBAR.LE gsb0, 0x0 ;  /* 0x00008000000079c5 */ /* 0x000fe40000010000 */
[----:B------:R-:W-:-:S01]  /*2860*/  FADD R227, RZ, R122 ;  /* 0x0000007affe37221 */ /* 0x000fc20000000000 */
[----:B------:R-:W-:Y:S01]  /*2870*/  FADD R226, RZ, R24 ;  /* 0x00000018ffe27221 */ /* 0x000fe20000000000 */
[----:B------:R-:W-:-:S01]  /*2880*/  FADD R225, RZ, R25 ;  /* 0x00000019ffe17221 */ /* 0x000fc20000000000 */
[----:B------:R-:W-:Y:S01]  /*2890*/  FADD R224, RZ, R26 ;  /* 0x0000001affe07221 */ /* 0x000fe20000000000 */
[----:B------:R-:W-:-:S01]  /*28a0*/  FADD R223, RZ, R27 ;  /* 0x0000001bffdf7221 */ /* 0x000fc20000000000 */
[----:B------:R0:W-:Y:S01]  /*28b0*/  STL [R1], R227 ;  /* 0x000000e301007387 */ /* 0x0001e20000100800 */
[----:B------:R-:W-:-:S01]  /*28c0*/  FADD R222, RZ, R28 ;  /* 0x0000001cffde7221 */ /* 0x000fc20000000000 */
[----:B------:R-:W-:Y:S01]  /*28d0*/  FADD R221, RZ, R29 ;  /* 0x0000001dffdd7221 */ /* 0x000fe20000000000 */
[----:B------:R-:W-:-:S01]  /*28e0*/  FADD R220, RZ, R30 ;  /* 0x0000001effdc7221 */ /* 0x000fc20000000000 */
[----:B------:R-:W-:Y:S01]  /*28f0*/  FADD R219, RZ, R31 ;  /* 0x0000001fffdb7221 */ /* 0x000fe20000000000 */
[----:B------:R-:W-:-:S01]  /*2900*/  FADD R218, RZ, R32 ;  /* 0x00000020ffda7221 */ /* 0x000fc20000000000 */
[----:B------:R-:W-:Y:S01]  /*2910*/  FADD R217, RZ, R33 ;  /* 0x00000021ffd97221 */ /* 0x000fe20000000000 */
[----:B------:R-:W-:-:S01]  /*2920*/  FADD R216, RZ, R34 ;  /* 0x00000022ffd87221 */ /* 0x000fc20000000000 */
[----:B------:R-:W-:Y:S01]  /*2930*/  FADD R215, RZ, R35 ;  /* 0x00000023ffd77221 */ /* 0x000fe20000000000 */
[----:B------:R-:W-:-:S01]  /*2940*/  FADD R214, RZ, R36 ;  /* 0x00000024ffd67221 */ /* 0x000fc20000000000 */
[----:B0-----:R-:W-:Y:S01]  /*2950*/  FADD R227, RZ, R123 ;  /* 0x0000007bffe37221 */ /* 0x001fe20000000000 */
[----:B------:R-:W-:-:S01]  /*2960*/  FADD R213, RZ, R37 ;  /* 0x00000025ffd57221 */ /* 0x000fc20000000000 */
[----:B------:R-:W-:Y:S01]  /*2970*/  FADD R212, RZ, R38 ;  /* 0x00000026ffd47221 */ /* 0x000fe20000000000 */
[----:B------:R-:W-:-:S01]  /*2980*/  FADD R211, RZ, R39 ;  /* 0x00000027ffd37221 */ /* 0x000fc20000000000 */
[----:B------:R-:W-:Y:S01]  /*2990*/  FADD R210, RZ, R40 ;  /* 0x00000028ffd27221 */ /* 0x000fe20000000000 */
[----:B------:R0:W-:Y:S01]  /*29a0*/  STL [R1+0x4], R227 ;  /* 0x000004e301007387 */ /* 0x0001e20000100800 */
        /* <DEDUP_REMOVED lines=93> */
[----:B------:R-:W-:Y:S01]  /*2f80*/  UMOV UR4, URZ ;  /* 0x0000003f00047c82 */ /* 0x000fe20008000000 */
[----:B0-----:R-:W-:-:S05]  /*2f90*/  FADD R227, RZ, R130 ;  /* 0x00000082ffe37221 */ /* 0x001fca0000000000 */
[----:B------:R0:W-:Y:S02]  /*2fa0*/  STL [R1+0x20], R227 ;  /* 0x000020e301007387 */ /* 0x0001e40000100800 */
        /* <DEDUP_REMOVED lines=42> */
.L_x_24:
[----:B------:R-:W-:-:S04]  /*3250*/  UIADD3 UR18, UR15, 0x1, URZ ;  /* 0x000000010f127890 */ /* 0x000fc8000fffe03f */
[----:B------:R-:W-:-:S04]  /*3260*/  UISETP.NE.AND UP0, UPT, UR18, 0x4, UPT ;  /* 0x000000041200788c */ /* 0x000fc8000bf05270 */
[----:B------:R-:W-:Y:S02]  /*3270*/  USEL UR6, URZ, 0x1, UP0 ;  /* 0x000000013f067887 */ /* 0x000fe40008000000 */
[----:B------:R-:W-:Y:S02]  /*3280*/  USEL UR18, UR18, URZ, UP0 ;  /* 0x0000003f12127287 */ /* 0x000fe40008000000 */
[----:B------:R-:W-:-:S06]  /*3290*/  ULOP3.LUT UR6, UR21, UR6, URZ, 0x3c, !UPT ;  /* 0x0000000615067292 */ /* 0x000fcc000f8e3c3f */
[----:B0-----:R-:W-:Y:S01]  /*32a0*/  IMAD.U32 R227, RZ, RZ, UR6 ;  /* 0x00000006ffe37e24 */ /* 0x001fe2000f8e00ff */
[----:B------:R-:W-:-:S06]  /*32b0*/  UMOV UR6, 0x1 ;  /* 0x0000000100067882 */ /* 0x000fcc0000000000 */
.L_x_19:
[----:B------:R-:W-:-:S06]  /*32c0*/  UISETP.GE.AND UP0, UPT, UR12, 0x1, UPT ;  /* 0x000000010c00788c */ /* 0x000fcc000bf06270 */
[----:B------:R-:W-:-:S13]  /*32d0*/  PLOP3.LUT P1, PT, PT, PT, UP0, 0x80, 0x0 ;  /* 0x000000000000781c */ /* 0x000fda0003f2f008 */
[----:B------:R-:W-:Y:S05]  /*32e0*/  @!P1 BRA `(.L_x_25) ;  /* 0x0000001000809947 */ /* 0x000fea0003800000 */
[----:B------:R-:W-:Y:S01]  /*32f0*/  IMAD.U32 R228, RZ, RZ, UR12 ;  /* 0x0000000cffe47e24 */ /* 0x000fe2000f8e00ff */
[----:B------:R-:W-:Y:S01]  /*3300*/  UMOV UR19, UR15 ;  /* 0x0000000f00137c82 */ /* 0x000fe20008000000 */
[----:B------:R-:W-:-:S05]  /*3310*/  ULDC UR26, c[0x0][0x50c] ;  /* 0x00014300001a7ab9 */ /* 0x000fca0000000800 */
.L_x_33:
[----:B------:R-:W-:-:S06]  /*3320*/  UISETP.NE.AND UP0, UPT, UR38, 0x3, UPT ;  /* 0x000000032600788c */ /* 0x000fcc000bf05270 */
[----:B------:R-:W-:-:S13]  /*3330*/  PLOP3.LUT P2, PT, PT, PT, UP0, 0x80, 0x0 ;  /* 0x000000000000781c */ /* 0x000fda0003f4f008 */
[----:B01---5:R-:W-:Y:S05]  /*3340*/  @!P2 BRA `(.L_x_26) ;  /* 0x000000000004a947 */ /* 0x023fea0003800000 */
[----:B------:R-:W-:Y:S01]  /*3350*/  BPT.TRAP 0x1 ;  /* 0x000000040000795c */ /* 0x000fe20000300000 */
.L_x_26:
[----:B------:R-:W-:Y:S01]  /*3360*/  ULEA UR8, UR18, UR16, 0x3 ;  /* 0x0000001012087291 */ /* 0x000fe2000f8e183f */
[----:B------:R-:W-:-:S08]  /*3370*/  SHF.L.U32 R229, R227, 0x1f, RZ ;  /* 0x0000001fe3e57819 */ /* 0x000fd000000006ff */
[----:B------:R0:W1:Y:S01]  /*3380*/  SYNCS.PHASECHK.TRANS64.TRYWAIT P1, [UR8], R229 ;  /* 0x000000e5ff0075a7 */ /* 0x0000620008020148 */
[----:B------:R-:W-:Y:S05]  /*3390*/  @!P2 BRA `(.L_x_27) ;  /* 0x000000000004a947 */ /* 0x000fea0003800000 */
[----:B------:R-:W-:Y:S01]  /*33a0*/  BPT.TRAP 0x1 ;  /* 0x000000040000795c */ /* 0x000fe20000300000 */
.L_x_27:
[----:B-1----:R-:W-:Y:S05]  /*33b0*/  @P1 BRA `(.L_x_28) ;  /* 0x0000000000081947 */ /* 0x002fea0003800000 */
[----:B------:R-:W1:Y:S02]  /*33c0*/  SYNCS.PHASECHK.TRANS64.TRYWAIT P1, [UR8], R229 ;  /* 0x000000e5ff0075a7 */ /* 0x000e640008020148 */
[----:B-1----:R-:W-:Y:S05]  /*33d0*/  @!P1 BRA `(.L_x_29) ;  /* 0x000000cc00809947 */ /* 0x002fea0003800000 */
.L_x_28:
[----:B------:R-:W-:Y:S01]  /*33e0*/  UIADD3 UR8, UR16, 0x180, URZ ;  /* 0x0000018010087890 */ /* 0x000fe2000fffe03f */
[----:B------:R-:W-:Y:S01]  /*33f0*/  WARPGROUP.ARRIVE ;  /* 0x00000000000079c5 */ /* 0x000fe20000000000 */
[----:B------:R-:W-:Y:S02]  /*3400*/  UIADD3 UR9, UR16, 0x2180, URZ ;  /* 0x0000218010097890 */ /* 0x000fe4000fffe03f */
[----:B------:R-:W-:Y:S02]  /*3410*/  USHF.R.U32.HI UR8, URZ, 0x4, UR8 ;  /* 0x000000043f087899 */ /* 0x000fe40008011608 */
[----:B------:R-:W-:Y:S02]  /*3420*/  USHF.R.U32.HI UR9, URZ, 0x4, UR9 ;  /* 0x000000043f097899 */ /* 0x000fe40008011609 */
[----:B------:R-:W-:Y:S02]  /*3430*/  UISETP.NE.AND UP0, UPT, UR5, URZ, UPT ;  /* 0x0000003f0500728c */ /* 0x000fe4000bf05270 */
[----:B------:R-:W-:-:S02]  /*3440*/  ULOP3.LUT UR8, UR8, 0x3fff, URZ, 0xc0, !UPT ;  /* 0x00003fff08087892 */ /* 0x000fc4000f8ec03f */
[----:B------:R-:W-:Y:S02]  /*3450*/  ULOP3.LUT UR9, UR9, 0x3fff, URZ, 0xc0, !UPT ;  /* 0x00003fff09097892 */ /* 0x000fe4000f8ec03f */
[----:B------:R-:W-:Y:S02]  /*3460*/  USEL UR6, UR6, URZ, !UP0 ;  /* 0x0000003f06067287 */ /* 0x000fe4000c000000 */
[----:B------:R-:W-:Y:S02]  /*3470*/  ULOP3.LUT UR8, UR8, 0x10000, URZ, 0xfc, !UPT ;  /* 0x0001000008087892 */ /* 0x000fe4000f8efc3f */
[----:B------:R-:W-:Y:S02]  /*3480*/  ULOP3.LUT UR9, UR9, 0x10000, URZ, 0xfc, !UPT ;  /* 0x0001000009097892 */ /* 0x000fe4000f8efc3f */
[----:B------:R-:W-:Y:S02]  /*3490*/  UISETP.NE.U32.AND UP0, UPT, UR6, URZ, UPT ;  /* 0x0000003f0600728c */ /* 0x000fe4000bf05070 */
[----:B------:R-:W-:-:S02]  /*34a0*/  ULEA UR8, UR18, UR8, 0x7 ;  /* 0x0000000812087291 */ /* 0x000fc4000f8e383f */
[----:B------:R-:W-:Y:S01]  /*34b0*/  ULEA UR10, UR18, UR9, 0x9 ;  /* 0x00000009120a7291 */ /* 0x000fe2000f8e483f */
[----:B------:R-:W-:Y:S02]  /*34c0*/  UMOV UR11, 0xc0000010 ;  /* 0xc0000010000b7882 */ /* 0x000fe40000000000 */
[----:B------:R-:W-:Y:S01]  /*34d0*/  UMOV UR9, 0xc0000010 ;  /* 0xc000001000097882 */ /* 0x000fe20000000000 */
[----:B------:R-:W-:-:S05]  /*34e0*/  UIADD3 UR4, UR4, 0x1, URZ ;  /* 0x0000000104047890 */ /* 0x000fca000fffe03f */
[----:B------:R-:W-:Y:S01]  /*34f0*/  QGMMA.64x256x32.F32.E5M2.E5M2 R24, gdesc[UR8], R24, UP0, gsb0 ;  /* 0x03e00000081879f3 */ /* 0x000fe2000b803818 */
[----:B------:R-:W-:-:S04]  /*3500*/  UISETP.NE.AND UP0, UPT, UR4, UR26, UPT ;  /* 0x0000001a0400728c */ /* 0x000fc8000bf05270 */
[----:B------:R-:W-:-:S06]  /*3510*/  USEL UR5, URZ, 0x1, UP0 ;  /* 0x000000013f057887 */ /* 0x000fcc0008000000 */
[----:B------:R-:W-:Y:S01]  /*3520*/  ISETP.NE.AND P1, PT, RZ, UR5, PT ;  /* 0x00000005ff007c0c */ /* 0x000fe2000bf25270 */
[----:B------:R-:W-:-:S12]  /*3530*/  WARPGROUP.DEPBAR.LE gsb0, 0x1 ;  /* 0x00008000000079c5 */ /* 0x000fd80000010100 */
[----:B------:R-:W-:Y:S05]  /*3540*/  @!P1 BRA `(.L_x_30) ;  /* 0x0000000c00809947 */ /* 0x000fea0003800000 */
[----:B------:R-:W-:Y:S02]  /*3550*/  WARPGROUP.DEPBAR.LE gsb0, 0x0 ;  /* 0x00008000000079c5 */ /* 0x000fe40000010000 */
[----:B------:R-:W-:-:S01]  /*3560*/  FADD R226, R24, R226 ;  /* 0x000000e218e27221 */ /* 0x000fc20000000000 */
[----:B------:R-:W-:Y:S01]  /*3570*/  FADD R225, R25, R225 ;  /* 0x000000e119e17221 */ /* 0x000fe20000000000 */
[----:B------:R1:W-:Y:S01]  /*3580*/  STL [R1+0xa0], R227 ;  /* 0x0000a0e301007387 */ /* 0x0003e20000100800 */
[----:B------:R-:W-:-:S01]  /*3590*/  FADD R224, R26, R224 ;  /* 0x000000e01ae07221 */ /* 0x000fc20000000000 */
[----:B------:R-:W-:Y:S01]  /*35a0*/  FADD R223, R27, R223 ;  /* 0x000000df1bdf7221 */ /* 0x000fe20000000000 */
[----:B------:R-:W-:-:S01]  /*35b0*/  FADD R222, R28, R222 ;  /* 0x000000de1cde7221 */ /* 0x000fc20000000000 */
[----:B------:R-:W-:Y:S01]  /*35c0*/  FADD R221, R29, R221 ;  /* 0x000000dd1ddd7221 */ /* 0x000fe20000000000 */
[----:B-1----:R-:W3:Y:S04]  /*35d0*/  LDL.LU R227, [R1+0x30] ;  /* 0x0000300001e37983 */ /* 0x002ee80000300800 */
[----:B------:R1:W-:Y:S01]  /*35e0*/  STL [R1+0xa4], R226 ;  /* 0x0000a4e201007387 */ /* 0x0003e20000100800 */
[----:B------:R-:W-:-:S01]  /*35f0*/  FADD R220, R30, R220 ;  /* 0x000000dc1edc7221 */ /* 0x000fc20000000000 */
[----:B------:R-:W-:-:S02]  /*3600*/  FADD R219, R31, R219 ;  /* 0x000000db1fdb7221 */ /* 0x000fc40000000000 */
[----:B-1----:R-:W4:Y:S04]  /*3610*/  LDL.LU R226, [R1+0x2c] ;  /* 0x00002c0001e27983 */ /* 0x002f280000300800 */
[----:B------:R1:W-:Y:S01]  /*3620*/  STL [R1+0xa8], R225 ;  /* 0x0000a8e101007387 */ /* 0x0003e20000100800 */
[----:B------:R-:W-:-:S03]  /*3630*/  FADD R218, R32, R218 ;  /* 0x000000da20da7221 */ /* 0x000fc60000000000 */
[----:B-1----:R-:W2:Y:S04]  /*3640*/  LDL.LU R225, [R1+0x28] ;  /* 0x0000280001e17983 */ /* 0x002ea80000300800 */
        /* <DEDUP_REMOVED lines=9> */
[----:B------:R1:W-:Y:S04]  /*36e0*/  STL [R1+0xb8], R221 ;  /* 0x0000b8dd01007387 */ /* 0x0003e80000100800 */
        /* <DEDUP_REMOVED lines=12> */
[----:B-1----:R-:W2:Y:S01]  /*37b0*/  LDL.LU R215, [R1] ;  /* 0x0000000001d77983 */ /* 0x002ea20000300800 */
[----:B------:R-:W-:-:S01]  /*37c0*/  FADD R214, R36, R214 ;  /* 0x000000d624d67221 */ /* 0x000fc20000000000 */
[----:B------:R-:W-:Y:S01]  /*37d0*/  FADD R213, R37, R213 ;  /* 0x000000d525d57221 */ /* 0x000fe20000000000 */
[----:B------:R-:W-:-:S01]  /*37e0*/  FADD R212, R38, R212 ;  /* 0x000000d426d47221 */ /* 0x000fc20000000000 */
[----:B------:R-:W-:Y:S01]  /*37f0*/  FADD R211, R39, R211 ;  /* 0x000000d327d37221 */ /* 0x000fe20000000000 */
[----:B------:R-:W-:-:S01]  /*3800*/  FADD R210, R40, R210 ;  /* 0x000000d228d27221 */ /* 0x000fc20000000000 */
[----:B------:R-:W-:Y:S01]  /*3810*/  STL [R1+0xd4], R214 ;  /* 0x0000d4d601007387 */ /* 0x000fe20000100800 */
        /* <DEDUP_REMOVED lines=11> */
[----:B------:R1:W-:Y:S01]  /*38d0*/  STL [R1+0xe0], R211 ;  /* 0x0000e0d301007387 */ /* 0x0003e20000100800 */
[----:B------:R-:W-:-:S01]  /*38e0*/  FADD R200, R50, R200 ;  /* 0x000000c832c87221 */ /* 0x000fc20000000000 */
[----:B------:R-:W-:Y:S01]  /*38f0*/  FADD R199, R51, R199 ;  /* 0x000000c733c77221 */ /* 0x000fe20000000000 */
        /* <DEDUP_REMOVED lines=69> */
[----:B-----5:R-:W-:Y:S01]  /*3d50*/  FADD R0, R121, R0 ;  /* 0x0000000079007221 */ /* 0x020fe20000000000 */
[----:B---3--:R-:W-:-:S01]  /*3d60*/  FADD R227, R134, R227 ;  /* 0x000000e386e37221 */ /* 0x008fc20000000000 */
[----:B----4-:R-:W-:Y:S01]  /*3d70*/  FADD R226, R133, R226 ;  /* 0x000000e285e27221 */ /* 0x010fe20000000000 */
[----:B--2---:R-:W-:-:S01]  /*3d80*/  FADD R225, R132, R225 ;  /* 0x000000e184e17221 */ /* 0x004fc20000000000 */
        /* <DEDUP_REMOVED lines=9> */
[----:B------:R-:W-:-:S05]  /*3e20*/  FADD R215, R122, R215 ;  /* 0x000000d77ad77221 */ /* 0x000fca0000000000 */
[----:B------:R2:W-:Y:S04]  /*3e30*/  STL [R1], R215 ;  /* 0x000000d701007387 */ /* 0x0005e80000100800 */
[----:B------:R3:W-:Y:S04]  /*3e40*/  STL [R1+0x4], R216 ;  /* 0x000004d801007387 */ /* 0x0007e80000100800 */
        /* <DEDUP_REMOVED lines=8> */
[----:B-1----:R-:W4:Y:S04]  /*3ed0*/  LDL.LU R211, [R1+0x34] ;  /* 0x0000340001d37983 */ /* 0x002f280000300800 */
[----:B------:R1:W-:Y:S04]  /*3ee0*/  STL [R1+0x28], R225 ;  /* 0x000028e101007387 */ /* 0x0003e80000100800 */
[----:B------:R-:W4:Y:S04]  /*3ef0*/  LDL.LU R212, [R1+0x38] ;  /* 0x0000380001d47983 */ /* 0x000f280000300800 */
[----:B------:R1:W-:Y:S04]  /*3f00*/  STL [R1+0x2c], R226 ;  /* 0x00002ce201007387 */ /* 0x0003e80000100800 */
[----:B------:R-:W4:Y:S04]  /*3f10*/  LDL.LU R213, [R1+0x3c] ;  /* 0x00003c0001d57983 */ /* 0x000f280000300800 */
[----:B------:R1:W-:Y:S04]  /*3f20*/  STL [R1+0x30], R227 ;  /* 0x000030e301007387 */ /* 0x0003e80000100800 */
[----:B------:R-:W4:Y:S04]  /*3f30*/  LDL.LU R214, [R1+0x40] ;  /* 0x0000400001d67983 */ /* 0x000f280000300800 */
[----:B--2---:R-:W2:Y:S04]  /*3f40*/  LDL.LU R215, [R1+0x44] ;  /* 0x0000440001d77983 */ /* 0x004ea80000300800 */
[----:B---3--:R-:W3:Y:S04]  /*3f50*/  LDL.LU R216, [R1+0x48] ;  /* 0x0000480001d87983 */ /* 0x008ee80000300800 */
[----:B----4-:R-:W4:Y:S04]  /*3f60*/  LDL.LU R217, [R1+0x4c] ;  /* 0x00004c0001d97983 */ /* 0x010f280000300800 */
[----:B0-----:R-:W4:Y:S04]  /*3f70*/  LDL.LU R218, [R1+0x50] ;  /* 0x0000500001da7983 */ /* 0x001f280000300800 */
[----:B------:R-:W4:Y:S04]  /*3f80*/  LDL.LU R219, [R1+0x54] ;  /* 0x0000540001db7983 */ /* 0x000f280000300800 */
[----:B------:R-:W4:Y:S04]  /*3f90*/  LDL.LU R220, [R1+0x58] ;  /* 0x0000580001dc7983 */ /* 0x000f280000300800 */
[----:B------:R-:W4:Y:S04]  /*3fa0*/  LDL.LU R221, [R1+0x5c] ;  /* 0x00005c0001dd7983 */ /* 0x000f280000300800 */
[----:B------:R-:W4:Y:S04]  /*3fb0*/  LDL.LU R222, [R1+0x60] ;  /* 0x0000600001de7983 */ /* 0x000f280000300800 */
[----:B------:R-:W4:Y:S04]  /*3fc0*/  LDL.LU R223, [R1+0x64] ;  /* 0x0000640001df7983 */ /* 0x000f280000300800 */
[----:B------:R-:W4:Y:S04]  /*3fd0*/  LDL.LU R224, [R1+0x68] ;  /* 0x0000680001e07983 */ /* 0x000f280000300800 */
[----:B-1----:R-:W4:Y:S04]  /*3fe0*/  LDL.LU R225, [R1+0x6c] ;  /* 0x00006c0001e17983 */ /* 0x002f280000300800 */
[----:B------:R-:W4:Y:S04]  /*3ff0*/  LDL.LU R226, [R1+0x70] ;  /* 0x0000700001e27983 */ /* 0x000f280000300800 */
[----:B------:R-:W4:Y:S01]  /*4000*/  LDL.LU R227, [R1+0x74] ;  /* 0x0000740001e37983 */ /* 0x000f220000300800 */
[----:B------:R-:W-:-:S05]  /*4010*/  FADD R211, R135, R211 ;  /* 0x000000d387d37221 */ /* 0x000fca0000000000 */
[----:B------:R0:W-:Y:S01]  /*4020*/  STL [R1+0x34], R211 ;  /* 0x000034d301007387 */ /* 0x0001e20000100800 */
[----:B------:R-:W-:-:S03]  /*4030*/  FADD R212, R136, R212 ;  /* 0x000000d488d47221 */ /* 0x000fc60000000000 */
[----:B0-----:R1:W5:Y:S01]  /*4040*/  LDL.LU R211, [R1+0xe0] ;  /* 0x0000e00001d37983 */ /* 0x0013620000300800 */
[----:B------:R-:W-:-:S03]  /*4050*/  FADD R213, R137, R213 ;  /* 0x000000d589d57221 */ /* 0x000fc60000000000 */
[----:B------:R0:W-:Y:S01]  /*4060*/  STL [R1+0x38], R212 ;  /* 0x000038d401007387 */ /* 0x0001e20000100800 */
[----:B------:R-:W-:-:S01]  /*4070*/  FADD R214, R138, R214 ;  /* 0x000000d68ad67221 */ /* 0x000fc20000000000 */
[----:B--2---:R-:W-:Y:S02]  /*4080*/  FADD R215, R139, R215 ;  /* 0x000000d78bd77221 */ /* 0x004fe40000000000 */
[----:B0-----:R1:W5:Y:S01]  /*4090*/  LDL.LU R212, [R1+0xdc] ;  /* 0x0000dc0001d47983 */ /* 0x0013620000300800 */
[----:B---3--:R-:W-:-:S03]  /*40a0*/  FADD R216, R140, R216 ;  /* 0x000000d88cd87221 */ /* 0x008fc60000000000 */
[----:B------:R0:W-:Y:S01]  /*40b0*/  STL [R1+0x3c], R213 ;  /* 0x00003cd501007387 */ /* 0x0001e20000100800 */
[----:B----4-:R-:W-:-:S03]  /*40c0*/  FADD R217, R141, R217 ;  /* 0x000000d98dd97221 */ /* 0x010fc60000000000 */
[----:B0-----:R1:W5:Y:S01]  /*40d0*/  LDL.LU R213, [R1+0xd8] ;  /* 0x0000d80001d57983 */ /* 0x0013620000300800 */
[----:B------:R-:W-:-:S03]  /*40e0*/  FADD R218, R142, R218 ;  /* 0x000000da8eda7221 */ /* 0x000fc60000000000 */
[----:B------:R0:W-:Y:S01]  /*40f0*/  STL [R1+0x40], R214 ;  /* 0x000040d601007387 */ /* 0x0001e20000100800 */
[----:B------:R-:W-:-:S01]  /*4100*/  FADD R219, R143, R219 ;  /* 0x000000db8fdb7221 */ /* 0x000fc20000000000 */
[----:B------:R-:W-:Y:S02]  /*4110*/  FADD R220, R144, R220 ;  /* 0x000000dc90dc7221 */ /* 0x000fe40000000000 */
[----:B0-----:R1:W5:Y:S04]  /*4120*/  LDL.LU R214, [R1+0xd4] ;  /* 0x0000d40001d67983 */ /* 0x0013680000300800 */
[----:B------:R0:W-:Y:S01]  /*4130*/  STL [R1+0x44], R215 ;  /* 0x000044d701007387 */ /* 0x0001e20000100800 */
[----:B------:R-:W-:-:S01]  /*4140*/  FADD R221, R145, R221 ;  /* 0x000000dd91dd7221 */ /* 0x000fc20000000000 */
[----:B------:R-:W-:-:S02]  /*4150*/  FADD R222, R146, R222 ;  /* 0x000000de92de7221 */ /* 0x000fc40000000000 */
[----:B0-----:R1:W5:Y:S04]  /*4160*/  LDL.LU R215, [R1+0xd0] ;  /* 0x0000d00001d77983 */ /* 0x0013680000300800 */
[----:B------:R0:W-:Y:S01]  /*4170*/  STL [R1+0x48], R216 ;  /* 0x000048d801007387 */ /* 0x0001e20000100800 */
[----:B------:R-:W-:-:S03]  /*4180*/  FADD R223, R147, R223 ;  /* 0x000000df93df7221 */ /* 0x000fc60000000000 */
        /* <DEDUP_REMOVED lines=13> */
[----:B------:R0:W-:Y:S04]  /*4260*/  STL [R1+0x5c], R221 ;  /* 0x00005cdd01007387 */ /* 0x0001e80000100800 */
        /* <DEDUP_REMOVED lines=12> */
[----:B0-----:R1:W5:Y:S01]  /*4330*/  LDL.LU R227, [R1+0xa0] ;  /* 0x0000a00001e37983 */ /* 0x0013620000300800 */
[----:B------:R-:W-:-:S05]  /*4340*/  UMOV UR4, URZ ;  /* 0x0000003f00047c82 */ /* 0x000fca0008000000 */
.L_x_30:
[----:B------:R-:W-:Y:S05]  /*4350*/  @!P2 BRA `(.L_x_31) ;  /* 0x000000000004a947 */ /* 0x000fea0003800000 */
[----:B------:R-:W-:Y:S01]  /*4360*/  BPT.TRAP 0x1 ;  /* 0x000000040000795c */ /* 0x000fe20000300000 */
.L_x_31:
[----:B-----5:R3:W-:Y:S04]  /*4370*/  STL [R1+0xa0], R0 ;  /* 0x0000a00001007387 */ /* 0x0207e80000100800 */
[----:B---3--:R-:W3:Y:S01]  /*4380*/  LDL R0, [R1+0x7c] ;  /* 0x00007c0001007983 */ /* 0x008ee20000100800 */
[----:B0-----:R-:W-:-:S05]  /*4390*/  IMAD.U32 R229, RZ, RZ, UR19 ;  /* 0x00000013ffe57e24 */ /* 0x001fca000f8e00ff */
[----:B------:R-:W-:-:S05]  /*43a0*/  @P0 LEA R229, R229, UR16, 0x3 ;  /* 0x00000010e5e50c11 */ /* 0x000fca000f8e18ff */
[----:B------:R-:W-:Y:S01]  /*43b0*/  @P0 VIADD R229, R229, 0x20 ;  /* 0x00000020e5e50836 */ /* 0x000fe20000000000 */
[----:B------:R-:W-:-:S06]  /*43c0*/  UISETP.GT.U32.AND UP0, UPT, UR7, 0x1, UPT ;  /* 0x000000010700788c */ /* 0x000fcc000bf04070 */
[----:B------:R-:W-:Y:S02]  /*43d0*/  PLOP3.LUT P1, PT, PT, PT, UP0, 0x80, 0x0 ;  /* 0x000000000000781c */ /* 0x000fe40003f2f008 */
[----:B---3--:R-:W-:Y:S02]  /*43e0*/  @P0 PRMT R229, R0, 0x654, R229 ;  /* 0x0000065400e50816 */ /* 0x008fe400000000e5 */
[----:B------:R0:W5:Y:S02]  /*43f0*/  LDL.LU R0, [R1+0xa0] ;  /* 0x0000a00001007983 */ /* 0x0001640000300800 */
[----:B------:R0:W-:Y:S07]  /*4400*/  @P0 SYNCS.ARRIVE.TRANS64.RED.A1T0 RZ, [R229+URZ], RZ ;  /* 0x000000ffe5ff09a7 */ /* 0x0001ee000810043f */
[----:B------:R-:W-:Y:S05]  /*4410*/  @P1 BRA `(.L_x_32) ;  /* 0x0000000000041947 */ /* 0x000fea0003800000 */
[----:B------:R-:W-:Y:S01]  /*4420*/  BPT.TRAP 0x1 ;  /* 0x000000040000795c */ /* 0x000fe20000300000 */
.L_x_32:
[----:B------:R-:W-:Y:S01]  /*4430*/  UIADD3 UR18, UR18, 0x1, URZ ;  /* 0x0000000112127890 */ /* 0x000fe2000fffe03f */
[C---:B------:R-:W-:Y:S01]  /*4440*/  ISETP.GT.AND P1, PT, R228.reuse, 0x1, PT ;  /* 0x00000001e400780c */ /* 0x040fe20003f24270 */
[----:B------:R-:W-:Y:S01]  /*4450*/  UIADD3 UR19, UR19, 0x1, URZ ;  /* 0x0000000113137890 */ /* 0x000fe2000fffe03f */
[----:B------:R-:W-:Y:S01]  /*4460*/  VIADD R228, R228, 0xffffffff ;  /* 0xffffffffe4e47836 */ /* 0x000fe20000000000 */
[----:B------:R-:W-:Y:S02]  /*4470*/  UISETP.NE.AND UP0, UPT, UR18, 0x4, UPT ;  /* 0x000000041200788c */ /* 0x000fe4000bf05270 */
[----:B------:R-:W-:Y:S02]  /*4480*/  UISETP.NE.AND UP1, UPT, UR19, 0x4, UPT ;  /* 0x000000041300788c */ /* 0x000fe4000bf25270 */
[----:B------:R-:W-:Y:S02]  /*4490*/  USEL UR6, URZ, 0x1, UP0 ;  /* 0x000000013f067887 */ /* 0x000fe40008000000 */
[----:B------:R-:W-:-:S02]  /*44a0*/  USEL UR18, UR18, URZ, UP0 ;  /* 0x0000003f12127287 */ /* 0x000fc40008000000 */
[----:B------:R-:W-:Y:S02]  /*44b0*/  USEL UR19, UR19, URZ, UP1 ;  /* 0x0000003f13137287 */ /* 0x000fe40008800000 */
[----:B------:R-:W-:Y:S01]  /*44c0*/  LOP3.LUT R227, R227, UR6, RZ, 0x3c, !PT ;  /* 0x00000006e3e37c12 */ /* 0x000fe2000f8e3cff */
[----:B------:R-:W-:Y:S01]  /*44d0*/  UMOV UR6, 0x1 ;  /* 0x0000000100067882 */ /* 0x000fe20000000000 */
[----:B------:R-:W-:Y:S08]  /*44e0*/  @P1 BRA `(.L_x_33) ;  /* 0xffffffec008c1947 */ /* 0x000ff0000383ffff */
.L_x_25:
[----:B------:R-:W-:-:S04]  /*44f0*/  UISETP.NE.AND UP0, UPT, UR4, URZ, UPT ;  /* 0x0000003f0400728c */ /* 0x000fc8000bf05270 */
[----:B------:R-:W-:-:S06]  /*4500*/  USEL UR4, URZ, 0x1, !UP0 ;  /* 0x000000013f047887 */ /* 0x000fcc000c000000 */
[----:B------:R-:W-:-:S13]  /*4510*/  ISETP.NE.AND P1, PT, RZ, UR4, PT ;  /* 0x00000004ff007c0c */ /* 0x000fda000bf25270 */
[----:B------:R-:W-:Y:S05]  /*4520*/  @!P1 BRA `(.L_x_34) ;  /* 0x0000000c00dc9947 */ /* 0x000fea0003800000 */
[----:B------:R-:W3:Y:S04]  /*4530*/  LDL.LU R227, [R1+0x74] ;  /* 0x0000740001e37983 */ /* 0x000ee80000300800 */
[----:B---3--:R3:W-:Y:S04]  /*4540*/  STL [R1+0xa0], R227 ;  /* 0x0000a0e301007387 */ /* 0x0087e80000100800 */
[----:B---3--:R-:W3:Y:S04]  /*4550*/  LDL.LU R227, [R1+0x70] ;  /* 0x0000700001e37983 */ /* 0x008ee80000300800 */
        /* <DEDUP_REMOVED lines=55> */
[----:B---3--:R-:W3:Y:S01]  /*48d0*/  LDL.LU R227, [R1] ;  /* 0x0000000001e37983 */ /* 0x008ee20000300800 */
[----:B------:R-:W-:-:S02]  /*48e0*/  WARPGROUP.DEPBAR.LE gsb0, 0x0 ;  /* 0x00008000000079c5 */ /* 0x000fc40000010000 */
[----:B------:R-:W-:Y:S01]  /*48f0*/  FADD R226, R24, R226 ;  /* 0x000000e218e27221 */ /* 0x000fe20000000000 */
        /* <DEDUP_REMOVED lines=96> */
[----:B-----5:R-:W-:Y:S01]  /*4f00*/  FADD R0, R121, R0 ;  /* 0x0000000079007221 */ /* 0x020fe20000000000 */
[----:B---3--:R-:W-:-:S05]  /*4f10*/  FADD R227, R122, R227 ;  /* 0x000000e37ae37221 */ /* 0x008fca0000000000 */
[----:B------:R3:W-:Y:S04]  /*4f20*/  STL [R1], R227 ;  /* 0x000000e301007387 */ /* 0x0007e80000100800 */
[----:B---3--:R-:W3:Y:S02]  /*4f30*/  LDL.LU R227, [R1+0x110] ;  /* 0x0001100001e37983 */ /* 0x008ee40000300800 */
[----:B---3--:R-:W-:-:S05]  /*4f40*/  FADD R227, R123, R227 ;  /* 0x000000e37be37221 */ /* 0x008fca0000000000 */
[----:B------:R3:W-:Y:S04]  /*4f50*/  STL [R1+0x4], R227 ;  /* 0x000004e301007387 */ /* 0x0007e80000100800 */
        /* <DEDUP_REMOVED lines=83> */
[----:B------:R3:W-:Y:S02]  /*5490*/  STL [R1+0x74], R227 ;  /* 0x000074e301007387 */ /* 0x0007e40000100800 */
.L_x_34:
[----:B---3--:R-:W-:-:S04]  /*54a0*/  IMAD.U32 R227, RZ, RZ, UR39 ;  /* 0x00000027ffe37e24 */ /* 0x008fc8000f8e00ff */
[----:B------:R3:W-:Y:S01]  /*54b0*/  SYNCS.ARRIVE.TRANS64.A1T0 RZ, [R227+UR36], RZ ;  /* 0x000000ffe3ff79a7 */ /* 0x0007e20008100024 */
[----:B------:R-:W-:Y:S02]  /*54c0*/  WARPGROUP.DEPBAR.LE gsb0, 0x0 ;  /* 0x00008000000079c5 */ /* 0x000fe40000010000 */
[----:B------:R-:W4:Y:S02]  /*54d0*/  LDC R24, c[0x0][0x28c] ;  /* 0x0000a300ff187b82 */ /* 0x000f240000000800 */
[----:B----4-:R-:W-:-:S13]  /*54e0*/  ISETP.GE.AND P1, PT, R24, 0x1, PT ;  /* 0x000000011800780c */ /* 0x010fda0003f26270 */
[----:B---3--:R-:W-:Y:S05]  /*54f0*/  @!P1 BRA `(.L_x_35) ;  /* 0x0000000000489947 */ /* 0x008fea0003800000 */
[----:B------:R-:W-:-:S06]  /*5500*/  UISETP.NE.AND UP0, UPT, UR38, 0x3, UPT ;  /* 0x000000032600788c */ /* 0x000fcc000bf05270 */
[----:B------:R-:W-:-:S13]  /*5510*/  PLOP3.LUT P1, PT, PT, PT, UP0, 0x80, 0x0 ;  /* 0x000000000000781c */ /* 0x000fda0003f2f008 */
[----:B------:R-:W-:Y:S05]  /*5520*/  @!P1 BRA `(.L_x_36) ;  /* 0x0000000000049947 */ /* 0x000fea0003800000 */
[----:B------:R-:W-:Y:S01]  /*5530*/  BPT.TRAP 0x1 ;  /* 0x000000040000795c */ /* 0x000fe20000300000 */
.L_x_36:
[----:B------:R-:W3:Y:S01]  /*5540*/  LDL R227, [R1+0x7c] ;  /* 0x00007c0001e37983 */ /* 0x000ee20000100800 */
[----:B------:R-:W-:Y:S01]  /*5550*/  VOTEU.ANY UP0, P0 ;  /* 0x00000000003f7886 */ /* 0x000fe20000000100 */
[----:B------:R-:W-:-:S04]  /*5560*/  IMAD.U32 R25, RZ, RZ, UR16 ;  /* 0x00000010ff197e24 */ /* 0x000fc8000f8e00ff */
[----:B------:R-:W-:Y:S02]  /*5570*/  @UP0 UIADD3 UR4, UR12, UR15, URZ ;  /* 0x0000000f0c040290 */ /* 0x000fe4000fffe03f */
[----:B------:R-:W-:-:S04]  /*5580*/  UISETP.GT.U32.AND UP0, UPT, UR7, 0x1, UPT ;  /* 0x000000010700788c */ /* 0x000fc8000bf04070 */
[----:B------:R-:W-:Y:S02]  /*5590*/  IMAD.U32 R24, RZ, RZ, UR4 ;  /* 0x00000004ff187e24 */ /* 0x000fe4000f8e00ff */
[----:B------:R-:W-:Y:S02]  /*55a0*/  PLOP3.LUT P1, PT, PT, PT, UP0, 0x80, 0x0 ;  /* 0x000000000000781c */ /* 0x000fe40003f2f008 */
[----:B------:R-:W-:-:S05]  /*55b0*/  @P0 IMAD.SHL.U32 R24, R24, 0x8, RZ ;  /* 0x0000000818180824 */ /* 0x000fca00078e00ff */
[----:B------:R-:W-:-:S04]  /*55c0*/  @P0 LOP3.LUT R24, R24, 0x18, RZ, 0xc0, !PT ;  /* 0x0000001818180812 */ /* 0x000fc800078ec0ff */
[----:B------:R-:W-:-:S04]  /*55d0*/  @P0 IADD3 R24, R25, 0x20, R24 ;  /* 0x0000002019180810 */ /* 0x000fc80007ffe018 */
[----:B---3--:R-:W-:-:S04]  /*55e0*/  @P0 PRMT R24, R227, 0x654, R24 ;  /* 0x00000654e3180816 */ /* 0x008fc80000000018 */
[----:B------:R3:W-:Y:S01]  /*55f0*/  @P0 SYNCS.ARRIVE.TRANS64.RED.A1T0 RZ, [R24+URZ], RZ ;  /* 0x000000ff18ff09a7 */ /* 0x0007e2000810043f */
[----:B------:R-:W-:Y:S05]  /*5600*/  @P1 BRA `(.L_x_35) ;  /* 0x0000000000041947 */ /* 0x000fea0003800000 */
[----:B------:R-:W-:Y:S01]  /*5610*/  BPT.TRAP 0x1 ;  /* 0x000000040000795c */ /* 0x000fe20000300000 */
.L_x_35:
[----:B------:R-:W4:Y:S01]  /*5620*/  LDL R227, [R1+0x88] ;  /* 0x0000880001e37983 */ /* 0x000f220000100800 */
[----:B---3--:R-:W-:Y:S01]  /*5630*/  IMAD.U32 R24, RZ, RZ, UR35 ;  /* 0x00000023ff187e24 */ /* 0x008fe2000f8e00ff */
[----:B------:R-:W3:Y:S04]  /*5640*/  LDC R35, c[0x0][0x288] ;  /* 0x0000a200ff237b82 */ /* 0x000ee80000000800 */
[----:B------:R-:W-:-:S04]  /*5650*/  SHF.L.U32 R24, R24, 0x1f, RZ ;  /* 0x0000001f18187819 */ /* 0x000fc800000006ff */
[----:B------:R-:W0:Y:S01]  /*5660*/  SYNCS.PHASECHK.TRANS64.TRYWAIT P1, [UR17+0x8], R24 ;  /* 0x00000818ff0075a7 */ /* 0x000e220008020151 */
[----:B----4-:R-:W-:Y:S01]  /*5670*/  IMAD.SHL.U32 R32, R227, 0x40, RZ ;  /* 0x00000040e3207824 */ /* 0x010fe200078e00ff */
[----:B0--3--:R-:W-:Y:S06]  /*5680*/  @!P1 BRA `(.L_x_37) ;  /* 0x000000a800f49947 */ /* 0x009fec0003800000 */
.L_x_323:
[----:B------:R-:W3:Y:S01]  /*5690*/  LDL.LU R227, [R1+0x8c] ;  /* 0x00008c0001e37983 */ /* 0x000ee20000300800 */
[----:B------:R-:W-:Y:S02]  /*56a0*/  ULDC UR4, c[0x0][0x284] ;  /* 0x0000a10000047ab9 */ /* 0x000fe40000000800 */
[----:B------:R-:W-:Y:S01]  /*56b0*/  ISETP.GE.AND P1, PT, R32, UR4, PT ;  /* 0x0000000420007c0c */ /* 0x000fe2000bf26270 */
[----:B---3--:R-:W-:-:S05]  /*56c0*/  IMAD.SHL.U32 R37, R227, 0x100, RZ ;  /* 0x00000100e3257824 */ /* 0x008fca00078e00ff */
[----:B------:R-:W-:-:S13]  /*56d0*/  ISETP.GE.OR P1, PT, R37, R35, P1 ;  /* 0x000000232500720c */ /* 0x000fda0000f26670 */
[----:B------:R-:W-:Y:S05]  /*56e0*/  @P1 BRA `(.L_x_38) ;  /* 0x00000090001c1947 */ /* 0x000fea0003800000 */
[----:B------:R3:W-:Y:S01]  /*56f0*/  STL.64 [R1+0xa8], R4 ;  /* 0x0000a80401007387 */ /* 0x0007e20000100a00 */
[----:B------:R-:W-:Y:S01]  /*5700*/  ULDC.64 UR4, c[0x0][0x5d0] ;  /* 0x0001740000047ab9 */ /* 0x000fe20000000a00 */
[----:B------:R-:W4:Y:S02]  /*5710*/  LDC.64 R26, c[0x0][0x5c8] ;  /* 0x00017200ff1a7b82 */ /* 0x000f240000000a00 */
[----:B---3--:R-:W3:Y:S04]  /*5720*/  LDL.64 R4, [R1+0x90] ;  /* 0x0000900001047983 */ /* 0x008ee80000100a00 */
[----:B------:R0:W-:Y:S04]  /*5730*/  STL [R1+0xa4], R2 ;  /* 0x0000a40201007387 */ /* 0x0001e80000100800 */
[----:B0-----:R-:W3:Y:S04]  /*5740*/  LDL.LU R2, [R1+0x88] ;  /* 0x0000880001027983 */ /* 0x001ee80000300800 */
[----:B-----5:R0:W-:Y:S04]  /*5750*/  STL [R1+0xa0], R0 ;  /* 0x0000a00001007387 */ /* 0x0201e80000100800 */
[----:B------:R-:W2:Y:S04]  /*5760*/  LDL R227, [R1+0x78] ;  /* 0x0000780001e37983 */ /* 0x000ea80000100800 */
[----:B0-----:R-:W4:Y:S01]  /*5770*/  LDL R0, [R1+0x98] ;  /* 0x0000980001007983 */ /* 0x001f220000100800 */
[----:B------:R-:W0:Y:S02]  /*5780*/  S2R R24, SR_TID.X ;  /* 0x0000000000187919 */ /* 0x000e240000002100 */
[----:B0-----:R-:W-:-:S04]  /*5790*/  SHF.R.S32.HI R25, RZ, 0x1f, R24 ;  /* 0x0000001fff197819 */ /* 0x001fc80000011418 */
[----:B------:R-:W-:-:S04]  /*57a0*/  LEA.HI R25, R25, R24, RZ, 0x7 ;  /* 0x0000001819197211 */ /* 0x000fc800078f38ff */
[----:B------:R-:W-:-:S05]  /*57b0*/  LOP3.LUT R25, R25, 0xffffff80, RZ, 0xc0, !PT ;  /* 0xffffff8019197812 */ /* 0x000fca00078ec0ff */
[----:B------:R-:W-:Y:S01]  /*57c0*/  IMAD.IADD R25, R24, 0x1, -R25 ;  /* 0x0000000118197824 */ /* 0x000fe200078e0a19 */
[----:B--2---:R-:W-:-:S05]  /*57d0*/  SHF.R.S32.HI R38, RZ, 0x1f, R227 ;  /* 0x0000001fff267819 */ /* 0x004fca00000114e3 */
[----:B------:R-:W-:-:S04]  /*57e0*/  IMAD R30, R38, UR4, RZ ;  /* 0x00000004261e7c24 */ /* 0x000fc8000f8e02ff */
[----:B------:R-:W-:Y:S02]  /*57f0*/  IMAD R33, R227, UR5, R30 ;  /* 0x00000005e3217c24 */ /* 0x000fe4000f8e021e */
[----:B---3--:R-:W-:Y:S02]  /*5800*/  IMAD.WIDE R30, R2, 0x40, R4 ;  /* 0x00000040021e7825 */ /* 0x008fe400078e0204 */
[----:B------:R0:W5:Y:S02]  /*5810*/  LDL.LU.64 R4, [R1+0xa8] ;  /* 0x0000a80001047983 */ /* 0x0001640000300a00 */
[----:B----4-:R-:W-:Y:S02]  /*5820*/  IMAD.IADD R39, R0, 0x1, -R32 ;  /* 0x0000000100277824 */ /* 0x010fe400078e0a20 */
[----:B------:R0:W5:Y:S04]  /*5830*/  LDL.LU R2, [R1+0xa4] ;  /* 0x0000a40001027983 */ /* 0x0001680000300800 */
[----:B------:R0:W5:Y:S01]  /*5840*/  LDL.LU R0, [R1+0xa0] ;  /* 0x0000a00001007983 */ /* 0x0001620000300800 */
[----:B------:R-:W-:-:S04]  /*5850*/  SHF.R.S32.HI R24, RZ, 0x1f, R25 ;  /* 0x0000001fff187819 */ /* 0x000fc80000011419 */
[----:B------:R-:W-:-:S04]  /*5860*/  LEA.HI R24, R24, R25, RZ, 0x2 ;  /* 0x0000001918187211 */ /* 0x000fc800078f10ff */
[----:B------:R-:W-:-:S05]  /*5870*/  LOP3.LUT R24, R24, 0xfffffffc, RZ, 0xc0, !PT ;  /* 0xfffffffc18187812 */ /* 0x000fca00078ec0ff */
[----:B------:R-:W-:-:S04]  /*5880*/  IMAD.IADD R40, R25, 0x1, -R24 ;  /* 0x0000000119287824 */ /* 0x000fc800078e0a18 */
[----:B------:R-:W-:-:S05]  /*5890*/  IMAD.SHL.U32 R28, R40, 0x2, RZ ;  /* 0x00000002281c7824 */ /* 0x000fca00078e00ff */
[----:B------:R-:W-:-:S03]  /*58a0*/  SHF.R.S32.HI R29, RZ, 0x1f, R28 ;  /* 0x0000001fff1d7819 */ /* 0x000fc6000001141c */
[----:B------:R-:W-:Y:S01]  /*58b0*/  IMAD.WIDE.U32 R24, R227, UR4, R28 ;  /* 0x00000004e3187c25 */ /* 0x000fe2000f8e001c */
[----:B------:R-:W-:Y:S01]  /*58c0*/  SHF.R.S32.HI R36, RZ, 0x1f, R37 ;  /* 0x0000001fff247819 */ /* 0x000fe20000011425 */
[----:B------:R-:W-:Y:S01]  /*58d0*/  ULDC.64 UR4, c[0x0][0x5c0] ;  /* 0x0001700000047ab9 */ /* 0x000fe20000000a00 */
[----:B------:R-:W-:Y:S01]  /*58e0*/  IADD3 R24, P1, R37, R24, RZ ;  /* 0x0000001825187210 */ /* 0x000fe20007f3e0ff */
[----:B------:R-:W-:-:S03]  /*58f0*/  IMAD R34, R31, R26, RZ ;  /* 0x0000001a1f227224 */ /* 0x000fc600078e02ff */
[----:B------:R-:W-:Y:S01]  /*5900*/  IADD3.X R25, R36, R25, R33, P1, !PT ;  /* 0x0000001924197210 */ /* 0x000fe20000ffe421 */
[C---:B------:R-:W-:Y:S02]  /*5910*/  IMAD R33, R30.reuse, R27, R34 ;  /* 0x0000001b1e217224 */ /* 0x040fe400078e0222 */
[----:B------:R-:W-:-:S04]  /*5920*/  IMAD.WIDE.U32 R24, R30, R26, R24 ;  /* 0x0000001a1e187225 */ /* 0x000fc800078e0018 */
[----:B------:R-:W-:Y:S01]  /*5930*/  IMAD.IADD R33, R25, 0x1, R33 ;  /* 0x0000000119217824 */ /* 0x000fe200078e0221 */
[----:B------:R-:W-:-:S04]  /*5940*/  LEA R25, P1, R26, R24, 0x3 ;  /* 0x000000181a197211 */ /* 0x000fc800078218ff */
[----:B------:R-:W-:Y:S02]  /*5950*/  LEA.HI.X R27, R26, R33, R27, 0x3, P1 ;  /* 0x000000211a1b7211 */ /* 0x000fe400008f1c1b */
[----:B------:R-:W-:Y:S02]  /*5960*/  FSETP.NEU.AND P1, PT, RZ, UR27, PT ;  /* 0x0000001bff007c0b */ /* 0x000fe4000bf2d000 */
[----:B------:R-:W-:Y:S02]  /*5970*/  IADD3 R24, P2, R24, UR4, RZ ;  /* 0x0000000418187c10 */ /* 0x000fe4000ff5e0ff */
[----:B------:R-:W-:Y:S01]  /*5980*/  IADD3 R26, P3, R25, UR4, RZ ;  /* 0x00000004191a7c10 */ /* 0x000fe2000ff7e0ff */
[----:B------:R-:W-:Y:S01]  /*5990*/  IMAD R34, R40, -0x2, R35 ;  /* 0xfffffffe28227824 */ /* 0x000fe200078e0223 */
[----:B------:R-:W-:Y:S01]  /*59a0*/  IADD3.X R25, R33, UR5, RZ, P2, !PT ;  /* 0x0000000521197c10 */ /* 0x000fe200097fe4ff */
[----:B------:R-:W-:Y:S01]  /*59b0*/  BSSY B0, `(.L_x_38) ;  /* 0x00008da000007945 */ /* 0x000fe20003800000 */
[----:B------:R-:W-:Y:S01]  /*59c0*/  IADD3.X R27, R27, UR5, RZ, P3, !PT ;  /* 0x000000051b1b7c10 */ /* 0x000fe20009ffe4ff */
[----:B------:R-:W-:-:S04]  /*59d0*/  IMAD.IADD R34, R34, 0x1, -R37 ;  /* 0x0000000122227824 */ /* 0x000fc800078e0a25 */
[----:B0-----:R-:W-:Y:S05]  /*59e0*/  @!P1 BRA `(.L_x_39) ;  /* 0x0000006800d89947 */ /* 0x001fea0003800000 */
[----:B------:R-:W-:Y:S01]  /*59f0*/  ULDC.64 UR4, c[0x0][0x5b8] ;  /* 0x00016e0000047ab9 */ /* 0x000fe20000000a00 */
[----:B------:R-:W-:Y:S01]  /*5a00*/  ULDC.64 UR8, c[0x0][0x5a8] ;  /* 0x00016a0000087ab9 */ /* 0x000fe20000000a00 */
[----:B------:R-:W-:Y:S01]  /*5a10*/  IMAD.WIDE.U32 R28, R227, UR4, R28 ;  /* 0x00000004e31c7c25 */ /* 0x000fe2000f8e001c */
[----:B------:R-:W-:Y:S03]  /*5a20*/  BSSY B1, `(.L_x_40) ;  /* 0x0000010000017945 */ /* 0x000fe60003800000 */
[----:B------:R-:W-:-:S04]  /*5a30*/  IMAD R32, R38, UR4, RZ ;  /* 0x0000000426207c24 */ /* 0x000fc8000f8e02ff */
[----:B------:R-:W-:Y:S01]  /*5a40*/  IMAD R33, R227, UR5, R32 ;  /* 0x00000005e3217c24 */ /* 0x000fe2000f8e0220 */
[----:B------:R-:W-:Y:S01]  /*5a50*/  IADD3 R32, P1, R37, R28, RZ ;  /* 0x0000001c25207210 */ /* 0x000fe20007f3e0ff */
[----:B------:R-:W-:Y:S02]  /*5a60*/  ULDC.64 UR4, c[0x0][0x5b0] ;  /* 0x00016c0000047ab9 */ /* 0x000fe40000000a00 */
[----:B------:R-:W-:Y:S01]  /*5a70*/  IMAD R35, R31, UR4, RZ ;  /* 0x000000041f237c24 */ /* 0x000fe2000f8e02ff */
[----:B------:R-:W-:Y:S02]  /*5a80*/  IADD3.X R33, R36, R29, R33, P1, !PT ;  /* 0x0000001d24217210 */ /* 0x000fe40000ffe421 */
[----:B------:R-:W-:Y:S01]  /*5a90*/  ISETP.GE.AND P1, PT, R39, 0x1, PT ;  /* 0x000000012700780c */ /* 0x000fe20003f26270 */
[C---:B------:R-:W-:Y:S02]  /*5aa0*/  IMAD R35, R30.reuse, UR5, R35 ;  /* 0x000000051e237c24 */ /* 0x040fe4000f8e0223 */
[----:B------:R-:W-:Y:S01]  /*5ab0*/  IMAD.WIDE.U32 R28, R30, UR4, R32 ;  /* 0x000000041e1c7c25 */ /* 0x000fe2000f8e0020 */
[----:B------:R-:W-:-:S02]  /*5ac0*/  ISETP.LT.OR P4, PT, R34, 0x1, !P1 ;  /* 0x000000012200780c */ /* 0x000fc40004f81670 */
[----:B------:R-:W-:-:S04]  /*5ad0*/  IADD3 R28, P2, R28, UR8, RZ ;  /* 0x000000081c1c7c10 */ /* 0x000fc8000ff5e0ff */
[--C-:B------:R-:W-:Y:S02]  /*5ae0*/  IADD3.X R29, R29, UR9, R35.reuse, P2, !PT ;  /* 0x000000091d1d7c10 */ /* 0x100fe400097fe423 */
[----:B------:R-:W-:-:S05]  /*5af0*/  PRMT R35, RZ, 0x7610, R35 ;  /* 0x00007610ff237816 */ /* 0x000fca0000000023 */
[----:B------:R-:W-:Y:S05]  /*5b00*/  @P4 BRA `(.L_x_41) ;  /* 0x0000000000044947 */ /* 0x000fea0003800000 */
[----:B------:R0:W5:Y:S02]  /*5b10*/  LDG.E.U8 R35, desc[UR22][R28.64] ;  /* 0x000000161c237981 */ /* 0x000164000c1e1100 */
.L_x_41:
[----:B------:R-:W-:Y:S05]  /*5b20*/  BSYNC B1 ;  /* 0x0000000000017941 */ /* 0x000fea0003800000 */
.L_x_40:
[----:B-----5:R-:W-:Y:S01]  /*5b30*/  LOP3.LUT R35, R35, 0xff, RZ, 0xc0, !PT ;  /* 0x000000ff23237812 */ /* 0x020fe200078ec0ff */
[----:B------:R-:W-:Y:S01]  /*5b40*/  BSSY B1, `(.L_x_42) ;  /* 0x000000b000017945 */ /* 0x000fe20003800000 */
[----:B------:R-:W-:Y:S02]  /*5b50*/  ISETP.LT.OR P3, PT, R34, 0x2, !P1 ;  /* 0x000000022200780c */ /* 0x000fe40004f61670 */
[----:B------:R-:W-:-:S05]  /*5b60*/  F2FP.F16.E5M2.UNPACK_B R35, R35 ;  /* 0x00000023ff23723e */ /* 0x000fca00020004ff */
[----:B------:R-:W-:-:S05]  /*5b70*/  HADD2.F32 R35, -RZ, R35.H0_H0 ;  /* 0x20000023ff237230 */ /* 0x000fca0000004100 */
[----:B------:R-:W-:-:S04]  /*5b80*/  FMUL R35, R35, UR27 ;  /* 0x0000001b23237c20 */ /* 0x000fc80008400000 */
[----:B------:R-:W-:-:S05]  /*5b90*/  FFMA R35, R226, UR28, R35 ;  /* 0x0000001ce2237c23 */ /* 0x000fca0008000023 */
[----:B------:R-:W-:Y:S02]  /*5ba0*/  F2FP.SATFINITE.E5M2.F32.PACK_AB_MERGE_C R37, RZ, R35, RZ ;  /* 0x00000023ff25723e */ /* 0x000fe400048060ff */
[----:B------:R-:W-:-:S03]  /*5bb0*/  PRMT R35, RZ, 0x7610, R35 ;  /* 0x00007610ff237816 */ /* 0x000fc60000000023 */
[----:B------:R2:W-:Y:S01]  /*5bc0*/  @!P4 STG.E.U8 desc[UR22][R24.64], R37 ;  /* 0x000000251800c986 */ /* 0x0005e2000c101116 */
[----:B------:R-:W-:Y:S05]  /*5bd0*/  @P3 BRA `(.L_x_43) ;  /* 0x0000000000043947 */ /* 0x000fea0003800000 */
[----:B------:R3:W5:Y:S02]  /*5be0*/  LDG.E.U8 R35, desc[UR22][R28.64+0x1] ;  /* 0x000001161c237981 */ /* 0x000764000c1e1100 */
.L_x_43:
[----:B------:R-:W-:Y:S05]  /*5bf0*/  BSYNC B1 ;  /* 0x0000000000017941 */ /* 0x000fea0003800000 */
.L_x_42:
[----:B-----5:R-:W-:Y:S01]  /*5c00*/  LOP3.LUT R35, R35, 0xff, RZ, 0xc0, !PT ;  /* 0x000000ff23237812 */ /* 0x020fe200078ec0ff */
[----:B------:R-:W-:Y:S01]  /*5c10*/  BSSY B1, `(.L_x_44) ;  /* 0x0000013000017945 */ /* 0x000fe20003800000 */
[----:B--2---:R-:W-:Y:S02]  /*5c20*/  IADD3 R37, P2, R30, 0x8, RZ ;  /* 0x000000081e257810 */ /* 0x004fe40007f5e0ff */
[----:B------:R-:W-:-:S03]  /*5c30*/  F2FP.F16.E5M2.UNPACK_B R35, R35 ;  /* 0x00000023ff23723e */ /* 0x000fc600020004ff */
[----:B------:R-:W-:Y:S01]  /*5c40*/  IMAD.X R31, RZ, RZ, R31, P2 ;  /* 0x000000ffff1f7224 */ /* 0x000fe200010e061f */
[----:B------:R-:W-:Y:S01]  /*5c50*/  ISETP.GE.AND P2, PT, R39, 0x9, PT ;  /* 0x000000092700780c */ /* 0x000fe20003f46270 */
[----:B------:R-:W-:Y:S02]  /*5c60*/  HADD2.F32 R35, -RZ, R35.H0_H0 ;  /* 0x20000023ff237230 */ /* 0x000fe40000004100 */
[----:B------:R-:W-:Y:S01]  /*5c70*/  IMAD R36, R31, UR4, RZ ;  /* 0x000000041f247c24 */ /* 0x000fe2000f8e02ff */
[----:B------:R-:W-:Y:S01]  /*5c80*/  ISETP.LT.OR P5, PT, R34, 0x1, !P2 ;  /* 0x000000012200780c */ /* 0x000fe200057a1670 */
[----:B------:R-:W-:-:S04]  /*5c90*/  IMAD.WIDE.U32 R32, R37, UR4, R32 ;  /* 0x0000000425207c25 */ /* 0x000fc8000f8e0020 */
[----:B------:R-:W-:Y:S01]  /*5ca0*/  FMUL R30, R35, UR27 ;  /* 0x0000001b231e7c20 */ /* 0x000fe20008400000 */
[----:B------:R-:W-:-:S03]  /*5cb0*/  IMAD R37, R37, UR5, R36 ;  /* 0x0000000525257c24 */ /* 0x000fc6000f8e0224 */
[----:B------:R-:W-:Y:S01]  /*5cc0*/  FFMA R225, R225, UR28, R30 ;  /* 0x0000001ce1e17c23 */ /* 0x000fe2000800001e */
[----:B------:R-:W-:Y:S02]  /*5cd0*/  IADD3 R30, P4, R32, UR8, RZ ;  /* 0x00000008201e7c10 */ /* 0x000fe4000ff9e0ff */
[----:B------:R-:W-:Y:S02]  /*5ce0*/  PRMT R32, RZ, 0x7610, R32 ;  /* 0x00007610ff207816 */ /* 0x000fe40000000020 */
[----:B------:R-:W-:Y:S02]  /*5cf0*/  F2FP.SATFINITE.E5M2.F32.PACK_AB_MERGE_C R225, RZ, R225, RZ ;  /* 0x000000e1ffe1723e */ /* 0x000fe400048060ff */
[----:B------:R-:W-:-:S03]  /*5d00*/  IADD3.X R31, R33, UR9, R37, P4, !PT ;  /* 0x00000009211f7c10 */ /* 0x000fc6000a7fe425 */
[----:B------:R2:W-:Y:S01]  /*5d10*/  @!P3 STG.E.U8 desc[UR22][R24.64+0x1], R225 ;  /* 0x000001e11800b986 */ /* 0x0005e2000c101116 */
[----:B------:R-:W-:Y:S05]  /*5d20*/  @P5 BRA `(.L_x_45) ;  /* 0x0000000000045947 */ /* 0x000fea0003800000 */
[----:B------:R4:W5:Y:S02]  /*5d30*/  LDG.E.U8 R32, desc[UR22][R30.64] ;  /* 0x000000161e207981 */ /* 0x000964000c1e1100 */
.L_x_45:
[----:B------:R-:W-:Y:S05]  /*5d40*/  BSYNC B1 ;  /* 0x0000000000017941 */ /* 0x000fea0003800000 */
.L_x_44:
[----:B-----5:R-:W-:Y:S01]  /*5d50*/  LOP3.LUT R32, R32, 0xff, RZ, 0xc0, !PT ;  /* 0x000000ff20207812 */ /* 0x020fe200078ec0ff */
[----:B------:R-:W-:Y:S01]  /*5d60*/  BSSY B1, `(.L_x_46) ;  /* 0x000000b000017945 */ /* 0x000fe20003800000 */
[----:B------:R-:W-:Y:S02]  /*5d70*/  ISETP.LT.OR P3, PT, R34, 0x2, !P2 ;  /* 0x000000022200780c */ /* 0x000fe40005761670 */
[----:B------:R-:W-:-:S05]  /*5d80*/  F2FP.F16.E5M2.UNPACK_B R32, R32 ;  /* 0x00000020ff20723e */ /* 0x000fca00020004ff */
[----:B------:R-:W-:-:S05]  /*5d90*/  HADD2.F32 R32, -RZ, R32.H0_H0 ;  /* 0x20000020ff207230 */ /* 0x000fca0000004100 */
[----:B------:R-:W-:Y:S01]  /*5da0*/  FMUL R33, R32, UR27 ;  /* 0x0000001b20217c20 */ /* 0x000fe20008400000 */
[----:B------:R-:W-:-:S03]  /*5db0*/  PRMT R32, RZ, 0x7610, R32 ;  /* 0x00007610ff207816 */ /* 0x000fc60000000020 */
[----:B------:R-:W-:-:S05]  /*5dc0*/  FFMA R33, R224, UR28, R33 ;  /* 0x0000001ce0217c23 */ /* 0x000fca0008000021 */
[----:B------:R-:W-:-:S05]  /*5dd0*/  F2FP.SATFINITE.E5M2.F32.PACK_AB_MERGE_C R33, RZ, R33, RZ ;  /* 0x00000021ff21723e */ /* 0x000fca00048060ff */
[----:B------:R0:W-:Y:S01]  /*5de0*/  @!P5 STG.E.U8 desc[UR22][R26.64], R33 ;  /* 0x000000211a00d986 */ /* 0x0001e2000c101116 */
[----:B------:R-:W-:Y:S05]  /*5df0*/  @P3 BRA `(.L_x_47) ;  /* 0x0000000000043947 */ /* 0x000fea0003800000 */
[----:B------:R0:W5:Y:S02]  /*5e00*/  LDG.E.U8 R32, desc[UR22][R30.64+0x1] ;  /* 0x000001161e207981 */ /* 0x000164000c1e1100 */
.L_x_47:
[----:B------:R-:W-:Y:S05]  /*5e10*/  BSYNC B1 ;  /* 0x0000000000017941 */ /* 0x000fea0003800000 */
.L_x_46:
[----:B-----5:R-:W-:Y:S01]  /*5e20*/  LOP3.LUT R32, R32, 0xff, RZ, 0xc0, !PT ;  /* 0x000000ff20207812 */ /* 0x020fe200078ec0ff */
[----:B------:R-:W-:Y:S01]  /*5e30*/  BSSY B1, `(.L_x_48) ;  /* 0x000000b000017945 */ /* 0x000fe20003800000 */
[----:B------:R-:W-:Y:S02]  /*5e40*/  ISETP.LT.OR P4, PT, R34, 0x9, !P1 ;  /* 0x000000092200780c */ /* 0x000fe40004f81670 */
[----:B------:R-:W-:-:S05]  /*5e50*/  F2FP.F16.E5M2.UNPACK_B R32, R32 ;  /* 0x00000020ff20723e */ /* 0x000fca00020004ff */
[----:B------:R-:W-:-:S05]  /*5e60*/  HADD2.F32 R32, -RZ, R32.H0_H0 ;  /* 0x20000020ff207230 */ /* 0x000fca0000004100 */
[----:B------:R-:W-:-:S04]  /*5e70*/  FMUL R32, R32, UR27 ;  /* 0x0000001b20207c20 */ /* 0x000fc80008400000 */
[----:B------:R-:W-:-:S05]  /*5e80*/  FFMA R32, R223, UR28, R32 ;  /* 0x0000001cdf207c23 */ /* 0x000fca0008000020 */
[----:B0-----:R-:W-:Y:S02]  /*5e90*/  F2FP.SATFINITE.E5M2.F32.PACK_AB_MERGE_C R33, RZ, R32, RZ ;  /* 0x00000020ff21723e */ /* 0x001fe400048060ff */
[----:B------:R-:W-:-:S03]  /*5ea0*/  PRMT R32, RZ, 0x7610, R32 ;  /* 0x00007610ff207816 */ /* 0x000fc60000000020 */
[----:B------:R0:W-:Y:S01]  /*5eb0*/  @!P3 STG.E.U8 desc[UR22][R26.64+0x1], R33 ;  /* 0x000001211a00b986 */ /* 0x0001e2000c101116 */
[----:B------:R-:W-:Y:S05]  /*5ec0*/  @P4 BRA `(.L_x_49) ;  /* 0x0000000000044947 */ /* 0x000fea0003800000 */
[----:B------:R0:W5:Y:S02]  /*5ed0*/  LDG.E.U8 R32, desc[UR22][R28.64+0x8] ;  /* 0x000008161c207981 */ /* 0x000164000c1e1100 */
.L_x_49:
[----:B------:R-:W-:Y:S05]  /*5ee0*/  BSYNC B1 ;  /* 0x0000000000017941 */ /* 0x000fea0003800000 */
.L_x_48:
[----:B-----5:R-:W-:Y:S01]  /*5ef0*/  LOP3.LUT R32, R32, 0xff, RZ, 0xc0, !PT ;  /* 0x000000ff20207812 */ /* 0x020fe200078ec0ff */
[----:B------:R-:W-:Y:S01]  /*5f00*/  BSSY B1, `(.L_x_50) ;  /* 0x000000b000017945 */ /* 0x000fe20003800000 */
[----:B------:R-:W-:Y:S02]  /*5f10*/  ISETP.LT.OR P3, PT, R34, 0xa, !P1 ;  /* 0x0000000a2200780c */ /* 0x000fe40004f61670 */
[----:B------:R-:W-:-:S05]  /*5f20*/  F2FP.F16.E5M2.UNPACK_B R32, R32 ;  /* 0x00000020ff20723e */ /* 0x000fca00020004ff */
[----:B------:R-:W-:-:S05]  /*5f30*/  HADD2.F32 R32, -RZ, R32.H0_H0 ;  /* 0x20000020ff207230 */ /* 0x000fca0000004100 */
[----:B0-----:R-:W-:Y:S01]  /*5f40*/  FMUL R33, R32, UR27 ;  /* 0x0000001b20217c20 */ /* 0x001fe20008400000 */
[----:B------:R-:W-:-:S03]  /*5f50*/  PRMT R32, RZ, 0x7610, R32 ;  /* 0x00007610ff207816 */ /* 0x000fc60000000020 */
[----:B------:R-:W-:-:S05]  /*5f60*/  FFMA R33, R222, UR28, R33 ;  /* 0x0000001cde217c23 */ /* 0x000fca0008000021 */
[----:B------:R-:W-:-:S05]  /*5f70*/  F2FP.SATFINITE.E5M2.F32.PACK_AB_MERGE_C R33, RZ, R33, RZ ;  /* 0x00000021ff21723e */ /* 0x000fca00048060ff */
[----:B------:R0:W-:Y:S01]  /*5f80*/  @!P4 STG.E.U8 desc[UR22][R24.64+0x8], R33 ;  /* 0x000008211800c986 */ /* 0x0001e2000c101116 */
[----:B------:R-:W-:Y:S05]  /*5f90*/  @P3 BRA `(.L_x_51) ;  /* 0x0000000000043947 */ /* 0x000fea0003800000 */
[----:B------:R0:W5:Y:S02]  /*5fa0*/  LDG.E.U8 R32, desc[UR22][R28.64+0x9] ;  /* 0x000009161c207981 */ /* 0x000164000c1e1100 */
.L_x_51:
[----:B------:R-:W-:Y:S05]  /*5fb0*/  BSYNC B1 ;  /* 0x0000000000017941 */ /* 0x000fea0003800000 */
.L_x_50:
        /* <DEDUP_REMOVED lines=12> */
.L_x_53:
[----:B------:R-:W-:Y:S05]  /*6080*/  BSYNC B1 ;  /* 0x0000000000017941 */ /* 0x000fea0003800000 */
.L_x_52:
        /* <DEDUP_REMOVED lines=12> */
.L_x_55:
[----:B------:R-:W-:Y:S05]  /*6150*/  BSYNC B1 ;  /* 0x0000000000017941 */ /* 0x000fea0003800000 */
.L_x_54:
        /* <DEDUP_REMOVED lines=12> */
.L_x_57:
[----:B------:R-:W-:Y:S05]  /*6220*/  BSYNC B1 ;  /* 0x0000000000017941 */ /* 0x000fea0003800000 */
.L_x_56:
        /* <DEDUP_REMOVED lines=12> */
.L_x_59:
[----:B------:R-:W-:Y:S05]  /*62f0*/  BSYNC B1 ;  /* 0x0000000000017941 */ /* 0x000fea0003800000 */
.L_x_58:
        /* <DEDUP_REMOVED lines=12> */
.L_x_61:
[----:B------:R-:W-:Y:S05]  /*63c0*/  BSYNC B1 ;  /* 0x0000000000017941 */ /* 0x000fea0003800000 */
.L_x_60:
        /* <DEDUP_REMOVED lines=12> */
.L_x_63:
[----:B------:R-:W-:Y:S05]  /*6490*/  BSYNC B1 ;  /* 0x0000000000017941 */ /* 0x000fea0003800000 */
.L_x_62:
        /* <DEDUP_REMOVED lines=12> */
.L_x_65:
[----:B------:R-:W-:Y:S05]  /*6560*/  BSYNC B1 ;  /* 0x0000000000017941 */ /* 0x000fea0003800000 */
.L_x_64:
        /* <DEDUP_REMOVED lines=12> */
.L_x_67:
[----:B------:R-:W-:Y:S05]  /*6630*/  BSYNC B1 ;  /* 0x0000000000017941 */ /* 0x000fea0003800000 */
.L_x_66:
        /* <DEDUP_REMOVED lines=12> */
.L_x_69:
[----:B------:R-:W-:Y:S05]  /*6700*/  BSYNC B1 ;  /* 0x0000000000017941 */ /* 0x000fea0003800000 */
.L_x_68:
        /* <DEDUP_REMOVED lines=12> */
.L_x_71:
[----:B------:R-:W-:Y:S05]  /*67d0*/  BSYNC B1 ;  /* 0x0000000000017941 */ /* 0x000fea0003800000 */
.L_x_70:
        /* <DEDUP_REMOVED lines=12> */
.L_x_73:
[----:B------:R-:W-:Y:S05]  /*68a0*/  BSYNC B1 ;  /* 0x0000000000017941 */ /* 0x000fea0003800000 */
.L_x_72:
        /* <DEDUP_REMOVED lines=12> */
.L_x_75:
[----:B------:R-:W-:Y:S05]  /*6970*/  BSYNC B1 ;  /* 0x0000000000017941 */ /* 0x000fea0003800000 */
.L_x_74:
        /* <DEDUP_REMOVED lines=12> */
.L_x_77:
[----:B------:R-:W-:Y:S05]  /*6a40*/  BSYNC B1 ;  /* 0x0000000000017941 */ /* 0x000fea0003800000 */
.L_x_76:
        /* <DEDUP_REMOVED lines=12> */
.L_x_79:
[----:B------:R-:W-:Y:S05]  /*6b10*/  BSYNC B1 ;  /* 0x0000000000017941 */ /* 0x000fea0003800000 */
.L_x_78:
        /* <DEDUP_REMOVED lines=12> */
.L_x_81:
[----:B------:R-:W-:Y:S05]  /*6be0*/  BSYNC B1 ;  /* 0x0000000000017941 */ /* 0x000fea0003800000 */
.L_x_80:
        /* <DEDUP_REMOVED lines=12> */
.L_x_83:
[----:B------:R-:W-:Y:S05]  /*6cb0*/  BSYNC B1 ;  /* 0x0000000000017941 */ /* 0x000fea0003800000 */
.L_x_82:
        /* <DEDUP_REMOVED lines=12> */
.L_x_85:
[----:B------:R-:W-:Y:S05]  /*6d80*/  BSYNC B1 ;  /* 0x0000000000017941 */ /* 0x000fea0003800000 */
.L_x_84:
        /* <DEDUP_REMOVED lines=12> */
.L_x_87:
[----:B------:R-:W-:Y:S05]  /*6e50*/  BSYNC B1 ;  /* 0x0000000000017941 */ /* 0x000fea0003800000 */
.L_x_86:
        /* <DEDUP_REMOVED lines=12> */
.L_x_89:
[----:B------:R-:W-:Y:S05]  /*6f20*/  BSYNC B1 ;  /* 0x0000000000017941 */ /* 0x000fea0003800000 */
.L_x_88:
        /* <DEDUP_REMOVED lines=12> */
.L_x_91:
[----:B------:R-:W-:Y:S05]  /*6ff0*/  BSYNC B1 ;  /* 0x0000000000017941 */ /* 0x000fea0003800000 */
.L_x_90:
        /* <DEDUP_REMOVED lines=12> */
.L_x_93:
[----:B------:R-:W-:Y:S05]  /*70c0*/  BSYNC B1 ;  /* 0x0000000000017941 */ /* 0x000fea0003800000 */
.L_x_92:
        /* <DEDUP_REMOVED lines=12> */
.L_x_95:
[----:B------:R-:W-:Y:S05]  /*7190*/  BSYNC B1 ;  /* 0x0000000000017941 */ /* 0x000fea0003800000 */
.L_x_94:
        /* <DEDUP_REMOVED lines=12> */
.L_x_97:
[----:B------:R-:W-:Y:S05]  /*7260*/  BSYNC B1 ;  /* 0x0000000000017941 */ /* 0x000fea0003800000 */
.L_x_96:
        /* <DEDUP_REMOVED lines=12> */
.L_x_99:
[----:B------:R-:W-:Y:S05]  /*7330*/  BSYNC B1 ;  /* 0x0000000000017941 */ /* 0x000fea0003800000 */
.L_x_98:
        /* <DEDUP_REMOVED lines=12> */
.L_x_101:
[----:B------:R-:W-:Y:S05]  /*7400*/  BSYNC B1 ;  /* 0x0000000000017941 */ /* 0x000fea0003800000 */
.L_x_100:
        /* <DEDUP_REMOVED lines=12> */
.L_x_103:
[----:B------:R-:W-:Y:S05]  /*74d0*/  BSYNC B1 ;  /* 0x0000000000017941 */ /* 0x000fea0003800000 */
.L_x_102:
        /* <DEDUP_REMOVED lines=12> */
.L_x_105:
[----:B------:R-:W-:Y:S05]  /*75a0*/  BSYNC B1 ;  /* 0x0000000000017941 */ /* 0x000fea0003800000 */
.L_x_104:
        /* <DEDUP_REMOVED lines=12> */
.L_x_107:
[----:B------:R-:W-:Y:S05]  /*7670*/  BSYNC B1 ;  /* 0x0000000000017941 */ /* 0x000fea0003800000 */
.L_x_106:
        /* <DEDUP_REMOVED lines=12> */
.L_x_109:
[----:B------:R-:W-:Y:S05]  /*7740*/  BSYNC B1 ;  /* 0x0000000000017941 */ /* 0x000fea0003800000 */
.L_x_108:
        /* <DEDUP_REMOVED lines=12> */
.L_x_111:
[----:B------:R-:W-:Y:S05]  /*7810*/  BSYNC B1 ;  /* 0x0000000000017941 */ /* 0x000fea0003800000 */
.L_x_110:
        /* <DEDUP_REMOVED lines=12> */
.L_x_113:
[----:B------:R-:W-:Y:S05]  /*78e0*/  BSYNC B1 ;  /* 0x0000000000017941 */ /* 0x000fea0003800000 */
.L_x_112:
        /* <DEDUP_REMOVED lines=12> */
.L_x_115:
[----:B------:R-:W-:Y:S05]  /*79b0*/  BSYNC B1 ;  /* 0x0000000000017941 */ /* 0x000fea0003800000 */
.L_x_114:
        /* <DEDUP_REMOVED lines=12> */
.L_x_117:
[----:B------:R-:W-:Y:S05]  /*7a80*/  BSYNC B1 ;  /* 0x0000000000017941 */ /* 0x000fea0003800000 */
.L_x_116:
        /* <DEDUP_REMOVED lines=12> */
.L_x_119:
[----:B------:R-:W-:Y:S05]  /*7b50*/  BSYNC B1 ;  /* 0x0000000000017941 */ /* 0x000fea0003800000 */
.L_x_118:
        /* <DEDUP_REMOVED lines=12> */
.L_x_121:
[----:B------:R-:W-:Y:S05]  /*7c20*/  BSYNC B1 ;  /* 0x0000000000017941 */ /* 0x000fea0003800000 */
.L_x_120:
        /* <DEDUP_REMOVED lines=12> */
.L_x_123:
[----:B------:R-:W-:Y:S05]  /*7cf0*/  BSYNC B1 ;  /* 0x0000000000017941 */ /* 0x000fea0003800000 */
.L_x_122:
        /* <DEDUP_REMOVED lines=12> */
.L_x_125:
[----:B------:R-:W-:Y:S05]  /*7dc0*/  BSYNC B1 ;  /* 0x0000000000017941 */ /* 0x000fea0003800000 */
.L_x_124:
        /* <DEDUP_REMOVED lines=12> */
.L_x_127:
[----:B------:R-:W-:Y:S05]  /*7e90*/  BSYNC B1 ;  /* 0x0000000000017941 */ /* 0x000fea0003800000 */
.L_x_126:
        /* <DEDUP_REMOVED lines=12> */
.L_x_129:
[----:B------:R-:W-:Y:S05]  /*7f60*/  BSYNC B1 ;  /* 0x0000000000017941 */ /* 0x000fea0003800000 */
.L_x_128:
        /* <DEDUP_REMOVED lines=12> */
.L_x_131:
[----:B------:R-:W-:Y:S05]  /*8030*/  BSYNC B1 ;  /* 0x0000000000017941 */ /* 0x000fea0003800000 */
.L_x_130:
        /* <DEDUP_REMOVED lines=12> */
.L_x_133:
[----:B------:R-:W-:Y:S05]  /*8100*/  BSYNC B1 ;  /* 0x0000000000017941 */ /* 0x000fea0003800000 */
.L_x_132:
        /* <DEDUP_REMOVED lines=12> */
.L_x_135:
[----:B------:R-:W-:Y:S05]  /*81d0*/  BSYNC B1 ;  /* 0x0000000000017941 */ /* 0x000fea0003800000 */
.L_x_134:
        /* <DEDUP_REMOVED lines=12> */
.L_x_137:
[----:B------:R-:W-:Y:S05]  /*82a0*/  BSYNC B1 ;  /* 0x0000000000017941 */ /* 0x000fea0003800000 */
.L_x_136:
        /* <DEDUP_REMOVED lines=12> */
.L_x_139:
[----:B------:R-:W-:Y:S05]  /*8370*/  BSYNC B1 ;  /* 0x0000000000017941 */ /* 0x000fea0003800000 */
.L_x_138:
        /* <DEDUP_REMOVED lines=12> */
.L_x_141:
[----:B------:R-:W-:Y:S05]  /*8440*/  BSYNC B1 ;  /* 0x0000000000017941 */ /* 0x000fea0003800000 */
.L_x_140:
        /* <DEDUP_REMOVED lines=12> */
.L_x_143:
[----:B------:R-:W-:Y:S05]  /*8510*/  BSYNC B1 ;  /* 0x0000000000017941 */ /* 0x000fea0003800000 */
.L_x_142:
        /* <DEDUP_REMOVED lines=12> */
.L_x_145:
[----:B------:R-:W-:Y:S05]  /*85e0*/  BSYNC B1 ;  /* 0x0000000000017941 */ /* 0x000fea0003800000 */
.L_x_144:
        /* <DEDUP_REMOVED lines=12> */
.L_x_147:
[----:B------:R-:W-:Y:S05]  /*86b0*/  BSYNC B1 ;  /* 0x0000000000017941 */ /* 0x000fea0003800000 */
.L_x_146:
        /* <DEDUP_REMOVED lines=12> */
.L_x_149:
[----:B------:R-:W-:Y:S05]  /*8780*/  BSYNC B1 ;  /* 0x0000000000017941 */ /* 0x000fea0003800000 */
.L_x_148:
        /* <DEDUP_REMOVED lines=12> */
.L_x_151:
[----:B------:R-:W-:Y:S05]  /*8850*/  BSYNC B1 ;  /* 0x0000000000017941 */ /* 0x000fea0003800000 */
.L_x_150:
        /* <DEDUP_REMOVED lines=12> */
.L_x_153:
[----:B------:R-:W-:Y:S05]  /*8920*/  BSYNC B1 ;  /* 0x0000000000017941 */ /* 0x000fea0003800000 */
.L_x_152:
        /* <DEDUP_REMOVED lines=12> */
.L_x_155:
[----:B------:R-:W-:Y:S05]  /*89f0*/  BSYNC B1 ;  /* 0x0000000000017941 */ /* 0x000fea0003800000 */
.L_x_154:
        /* <DEDUP_REMOVED lines=12> */
.L_x_157:
[----:B------:R-:W-:Y:S05]  /*8ac0*/  BSYNC B1 ;  /* 0x0000000000017941 */ /* 0x000fea0003800000 */
.L_x_156:
        /* <DEDUP_REMOVED lines=12> */
.L_x_159:
[----:B------:R-:W-:Y:S05]  /*8b90*/  BSYNC B1 ;  /* 0x0000000000017941 */ /* 0x000fea0003800000 */
.L_x_158:
        /* <DEDUP_REMOVED lines=12> */
.L_x_161:
[----:B------:R-:W-:Y:S05]  /*8c60*/  BSYNC B1 ;  /* 0x0000000000017941 */ /* 0x000fea0003800000 */
.L_x_160:
        /* <DEDUP_REMOVED lines=12> */
.L_x_163:
[----:B------:R-:W-:Y:S05]  /*8d30*/  BSYNC B1 ;  /* 0x0000000000017941 */ /* 0x000fea0003800000 */
.L_x_162:
        /* <DEDUP_REMOVED lines=12> */
.L_x_165:
[----:B------:R-:W-:Y:S05]  /*8e00*/  BSYNC B1 ;  /* 0x0000000000017941 */ /* 0x000fea0003800000 */
.L_x_164:
        /* <DEDUP_REMOVED lines=12> */
.L_x_167:
[----:B------:R-:W-:Y:S05]  /*8ed0*/  BSYNC B1 ;  /* 0x0000000000017941 */ /* 0x000fea0003800000 */
.L_x_166:
        /* <DEDUP_REMOVED lines=12> */
.L_x_169:
[----:B------:R-:W-:Y:S05]  /*8fa0*/  BSYNC B1 ;  /* 0x0000000000017941 */ /* 0x000fea0003800000 */
.L_x_168:
        /* <DEDUP_REMOVED lines=12> */
.L_x_171:
[----:B------:R-:W-:Y:S05]  /*9070*/  BSYNC B1 ;  /* 0x0000000000017941 */ /* 0x000fea0003800000 */
.L_x_170:
        /* <DEDUP_REMOVED lines=12> */
.L_x_173:
[----:B------:R-:W-:Y:S05]  /*9140*/  BSYNC B1 ;  /* 0x0000000000017941 */ /* 0x000fea0003800000 */
.L_x_172:
        /* <DEDUP_REMOVED lines=12> */
.L_x_175:
[----:B------:R-:W-:Y:S05]  /*9210*/  BSYNC B1 ;  /* 0x0000000000017941 */ /* 0x000fea0003800000 */
.L_x_174:
        /* <DEDUP_REMOVED lines=12> */
.L_x_177:
[----:B------:R-:W-:Y:S05]  /*92e0*/  BSYNC B1 ;  /* 0x0000000000017941 */ /* 0x000fea0003800000 */
.L_x_176:
        /* <DEDUP_REMOVED lines=12> */
.L_x_179:
[----:B------:R-:W-:Y:S05]  /*93b0*/  BSYNC B1 ;  /* 0x0000000000017941 */ /* 0x000fea0003800000 */
.L_x_178:
        /* <DEDUP_REMOVED lines=12> */
.L_x_181:
[----:B------:R-:W-:Y:S05]  /*9480*/  BSYNC B1 ;  /* 0x0000000000017941 */ /* 0x000fea0003800000 */
.L_x_180:
        /* <DEDUP_REMOVED lines=12> */
.L_x_183:
[----:B------:R-:W-:Y:S05]  /*9550*/  BSYNC B1 ;  /* 0x0000000000017941 */ /* 0x000fea0003800000 */
.L_x_182:
        /* <DEDUP_REMOVED lines=12> */
.L_x_185:
[----:B------:R-:W-:Y:S05]  /*9620*/  BSYNC B1 ;  /* 0x0000000000017941 */ /* 0x000fea0003800000 */
.L_x_184:
        /* <DEDUP_REMOVED lines=12> */
.L_x_187:
[----:B------:R-:W-:Y:S05]  /*96f0*/  BSYNC B1 ;  /* 0x0000000000017941 */ /* 0x000fea0003800000 */
.L_x_186:
        /* <DEDUP_REMOVED lines=12> */
.L_x_189:
[----:B------:R-:W-:Y:S05]  /*97c0*/  BSYNC B1 ;  /* 0x0000000000017941 */ /* 0x000fea0003800000 */
.L_x_188:
        /* <DEDUP_REMOVED lines=12> */
.L_x_191:
[----:B------:R-:W-:Y:S05]  /*9890*/  BSYNC B1 ;  /* 0x0000000000017941 */ /* 0x000fea0003800000 */
.L_x_190:
[----:B-----5:R-:W-:Y:S01]  /*98a0*/  LOP3.LUT R32, R32, 0xff, RZ, 0xc0, !PT ;  /* 0x000000ff20207812 */ /* 0x020fe200078ec0ff */
[----:B------:R-:W-:Y:S01]  /*98b0*/  BSSY B1, `(.L_x_192) ;  /* 0x000000b000017945 */ /* 0x000fe20003800000 */
[----:B------:R-:W-:Y:S02]  /*98c0*/  ISETP.LT.OR P4, PT, R34, 0x99, !P1 ;  /* 0x000000992200780c */ /* 0x000fe40004f81670 */
[----:B------:R-:W-:-:S05]  /*98d0*/  F2FP.F16.E5M2.UNPACK_B R32, R32 ;  /* 0x00000020ff20723e */ /* 0x000fca00020004ff */
[----:B------:R-:W-:-:S05]  /*98e0*/  HADD2.F32 R32, -RZ, R32.H0_H0 ;  /* 0x20000020ff207230 */ /* 0x000fca0000004100 */
[----:B------:R-:W-:-:S04]  /*98f0*/  FMUL R32, R32, UR27 ;  /* 0x0000001b20207c20 */ /* 0x000fc80008400000 */
[----:B------:R-:W-:Y:S01]  /*9900*/  FFMA R32, R23, UR28, R32 ;  /* 0x0000001c17207c23 */ /* 0x000fe20008000020 */
[----:B------:R-:W-:-:S04]  /*9910*/  PRMT R23, RZ, 0x7610, R23 ;  /* 0x00007610ff177816 */ /* 0x000fc80000000017 */
[----:B0-----:R-:W-:-:S05]  /*9920*/  F2FP.SATFINITE.E5M2.F32.PACK_AB_MERGE_C R33, RZ, R32, RZ ;  /* 0x00000020ff21723e */ /* 0x001fca00048060ff */
[----:B------:R0:W-:Y:S01]  /*9930*/  @!P3 STG.E.U8 desc[UR22][R26.64+0x91], R33 ;  /* 0x000091211a00b986 */ /* 0x0001e2000c101116 */
[----:B------:R-:W-:Y:S05]  /*9940*/  @P4 BRA `(.L_x_193) ;  /* 0x0000000000044947 */ /* 0x000fea0003800000 */
[----:B------:R0:W5:Y:S02]  /*9950*/  LDG.E.U8 R23, desc[UR22][R28.64+0x98] ;  /* 0x000098161c177981 */ /* 0x000164000c1e1100 */
.L_x_193:
[----:B------:R-:W-:Y:S05]  /*9960*/  BSYNC B1 ;  /* 0x0000000000017941 */ /* 0x000fea0003800000 */
.L_x_192:
        /* <DEDUP_REMOVED lines=8> */
[----:B------:R-:W-:-:S05]  /*99f0*/  F2FP.SATFINITE.E5M2.F32.PACK_AB_MERGE_C R23, RZ, R23, RZ ;  /* 0x00000017ff17723e */ /* 0x000fca00048060ff */
[----:B------:R0:W-:Y:S01]  /*9a00*/  @!P4 STG.E.U8 desc[UR22][R24.64+0x98], R23 ;  /* 0x000098171800c986 */ /* 0x0001e2000c101116 */
[----:B------:R-:W-:Y:S05]  /*9a10*/  @P3 BRA `(.L_x_195) ;  /* 0x0000000000043947 */ /* 0x000fea0003800000 */
[----:B------:R0:W5:Y:S02]  /*9a20*/  LDG.E.U8 R22, desc[UR22][R28.64+0x99] ;  /* 0x000099161c167981 */ /* 0x000164000c1e1100 */
.L_x_195:
[----:B------:R-:W-:Y:S05]  /*9a30*/  BSYNC B1 ;  /* 0x0000000000017941 */ /* 0x000fea0003800000 */
.L_x_194:
        /* <DEDUP_REMOVED lines=12> */
.L_x_197:
[----:B------:R-:W-:Y:S05]  /*9b00*/  BSYNC B1 ;  /* 0x0000000000017941 */ /* 0x000fea0003800000 */
.L_x_196:
        /* <DEDUP_REMOVED lines=12> */
.L_x_199:
[----:B------:R-:W-:Y:S05]  /*9bd0*/  BSYNC B1 ;  /* 0x0000000000017941 */ /* 0x000fea0003800000 */
.L_x_198:
        /* <DEDUP_REMOVED lines=12> */
.L_x_201:
[----:B------:R-:W-:Y:S05]  /*9ca0*/  BSYNC B1 ;  /* 0x0000000000017941 */ /* 0x000fea0003800000 */
.L_x_200:
        /* <DEDUP_REMOVED lines=12> */
.L_x_203:
[----:B------:R-:W-:Y:S05]  /*9d70*/  BSYNC B1 ;  /* 0x0000000000017941 */ /* 0x000fea0003800000 */
.L_x_202:
        /* <DEDUP_REMOVED lines=12> */
.L_x_205:
[----:B------:R-:W-:Y:S05]  /*9e40*/  BSYNC B1 ;  /* 0x0000000000017941 */ /* 0x000fea0003800000 */
.L_x_204:
        /* <DEDUP_REMOVED lines=12> */
.L_x_207:
[----:B------:R-:W-:Y:S05]  /*9f10*/  BSYNC B1 ;  /* 0x0000000000017941 */ /* 0x000fea0003800000 */
.L_x_206:
        /* <DEDUP_REMOVED lines=12> */
.L_x_209:
[----:B------:R-:W-:Y:S05]  /*9fe0*/  BSYNC B1 ;  /* 0x0000000000017941 */ /* 0x000fea0003800000 */
.L_x_208:
        /* <DEDUP_REMOVED lines=12> */
.L_x_211:
[----:B------:R-:W-:Y:S05]  /*a0b0*/  BSYNC B1 ;  /* 0x0000000000017941 */ /* 0x000fea0003800000 */
.L_x_210:
        /* <DEDUP_REMOVED lines=12> */
.L_x_213:
[----:B------:R-:W-:Y:S05]  /*a180*/  BSYNC B1 ;  /* 0x0000000000017941 */ /* 0x000fea0003800000 */
.L_x_212:
        /* <DEDUP_REMOVED lines=12> */
.L_x_215:
[----:B------:R-:W-:Y:S05]  /*a250*/  BSYNC B1 ;  /* 0x0000000000017941 */ /* 0x000fea0003800000 */
.L_x_214:
        /* <DEDUP_REMOVED lines=12> */
.L_x_217:
[----:B------:R-:W-:Y:S05]  /*a320*/  BSYNC B1 ;  /* 0x0000000000017941 */ /* 0x000fea0003800000 */
.L_x_216:
        /* <DEDUP_REMOVED lines=12> */
.L_x_219:
[----:B------:R-:W-:Y:S05]  /*a3f0*/  BSYNC B1 ;  /* 0x0000000000017941 */ /* 0x000fea0003800000 */
.L_x_218:
        /* <DEDUP_REMOVED lines=12> */
.L_x_221:
[----:B------:R-:W-:Y:S05]  /*a4c0*/  BSYNC B1 ;  /* 0x0000000000017941 */ /* 0x000fea0003800000 */
.L_x_220:
        /* <DEDUP_REMOVED lines=12> */
.L_x_223:
[----:B------:R-:W-:Y:S05]  /*a590*/  BSYNC B1 ;  /* 0x0000000000017941 */ /* 0x000fea0003800000 */
.L_x_222:
        /* <DEDUP_REMOVED lines=12> */
.L_x_225:
[----:B------:R-:W-:Y:S05]  /*a660*/  BSYNC B1 ;  /* 0x0000000000017941 */ /* 0x000fea0003800000 */
.L_x_224:
        /* <DEDUP_REMOVED lines=12> */
.L_x_227:
[----:B------:R-:W-:Y:S05]  /*a730*/  BSYNC B1 ;  /* 0x0000000000017941 */ /* 0x000fea0003800000 */
.L_x_226:
        /* <DEDUP_REMOVED lines=12> */
.L_x_229:
[----:B------:R-:W-:Y:S05]  /*a800*/  BSYNC B1 ;  /* 0x0000000000017941 */ /* 0x000fea0003800000 */
.L_x_228:
        /* <DEDUP_REMOVED lines=12> */
.L_x_231:
[----:B------:R-:W-:Y:S05]  /*a8d0*/  BSYNC B1 ;  /* 0x0000000000017941 */ /* 0x000fea0003800000 */
.L_x_230:
        /* <DEDUP_REMOVED lines=12> */
.L_x_233:
[----:B------:R-:W-:Y:S05]  /*a9a0*/  BSYNC B1 ;  /* 0x0000000000017941 */ /* 0x000fea0003800000 */
.L_x_232:
        /* <DEDUP_REMOVED lines=12> */
.L_x_235:
[----:B------:R-:W-:Y:S05]  /*aa70*/  BSYNC B1 ;  /* 0x0000000000017941 */ /* 0x000fea0003800000 */
.L_x_234:
[----:B-----5:R-:W-:Y:S01]  /*aa80*/  LOP3.LUT R2, R2, 0xff, RZ, 0xc0, !PT ;  /* 0x000000ff02027812 */ /* 0x020fe200078ec0ff */
[----:B------:R-:W-:Y:S01]  /*aa90*/  BSSY B1, `(.L_x_236) ;  /* 0x000000b000017945 */ /* 0x000fe20003800000 */
[----:B------:R-:W-:Y:S02]  /*aaa0*/  ISETP.LT.OR P4, PT, R34, 0xc1, !P2 ;  /* 0x000000c12200780c */ /* 0x000fe40005781670 */
[----:B------:R-:W-:-:S05]  /*aab0*/  F2FP.F16.E5M2.UNPACK_B R2, R2 ;  /* 0x00000002ff02723e */ /* 0x000fca00020004ff */
[----:B------:R-:W-:-:S05]  /*aac0*/  HADD2.F32 R2, -RZ, R2.H0_H0 ;  /* 0x20000002ff027230 */ /* 0x000fca0000004100 */
[----:B0-----:R-:W-:-:S04]  /*aad0*/  FMUL R3, R2, UR27 ;  /* 0x0000001b02037c20 */ /* 0x001fc80008400000 */
[----:B------:R-:W-:Y:S01]  /*aae0*/  FFMA R3, R0, UR28, R3 ;  /* 0x0000001c00037c23 */ /* 0x000fe20008000003 */
[----:B------:R-:W-:-:S04]  /*aaf0*/  PRMT R0, RZ, 0x7610, R0 ;  /* 0x00007610ff007816 */ /* 0x000fc80000000000 */
[----:B------:R-:W-:-:S05]  /*ab00*/  F2FP.SATFINITE.E5M2.F32.PACK_AB_MERGE_C R3, RZ, R3, RZ ;  /* 0x00000003ff03723e */ /* 0x000fca00048060ff */
[----:B------:R0:W-:Y:S01]  /*ab10*/  @!P3 STG.E.U8 desc[UR22][R24.64+0xc1], R3 ;  /* 0x0000c1031800b986 */ /* 0x0001e2000c101116 */
[----:B------:R-:W-:Y:S05]  /*ab20*/  @P4 BRA `(.L_x_237) ;  /* 0x0000000000044947 */ /* 0x000fea0003800000 */
[----:B------:R0:W5:Y:S02]  /*ab30*/  LDG.E.U8 R0, desc[UR22][R30.64+0xc0] ;  /* 0x0000c0161e007981 */ /* 0x000164000c1e1100 */
.L_x_237:
[----:B------:R-:W-:Y:S05]  /*ab40*/  BSYNC B1 ;  /* 0x0000000000017941 */ /* 0x000fea0003800000 */
.L_x_236:
[----:B------:R-:W2:Y:S01]  /*ab50*/  LDL.LU R2, [R1] ;  /* 0x0000000001027983 */ /* 0x000ea20000300800 */
[----:B-----5:R-:W-:Y:S01]  /*ab60*/  LOP3.LUT R0, R0, 0xff, RZ, 0xc0, !PT ;  /* 0x000000ff00007812 */ /* 0x020fe200078ec0ff */
[----:B------:R-:W-:Y:S01]  /*ab70*/  BSSY B1, `(.L_x_238) ;  /* 0x000000b000017945 */ /* 0x000fe20003800000 */
[----:B------:R-:W-:Y:S02]  /*ab80*/  ISETP.LT.OR P3, PT, R34, 0xc2, !P2 ;  /* 0x000000c22200780c */ /* 0x000fe40005761670 */
[----:B------:R-:W-:-:S05]  /*ab90*/  F2FP.F16.E5M2.UNPACK_B R0, R0 ;  /* 0x00000000ff00723e */ /* 0x000fca00020004ff */
[----:B------:R-:W-:-:S05]  /*aba0*/  HADD2.F32 R0, -RZ, R0.H0_H0 ;  /* 0x20000000ff007230 */ /* 0x000fca0000004100 */
[----:B------:R-:W-:-:S04]  /*abb0*/  FMUL R0, R0, UR27 ;  /* 0x0000001b00007c20 */ /* 0x000fc80008400000 */
[----:B--2---:R-:W-:-:S05]  /*abc0*/  FFMA R0, R2, UR28, R0 ;  /* 0x0000001c02007c23 */ /* 0x004fca0008000000 */
[----:B0-----:R-:W-:Y:S02]  /*abd0*/  F2FP.SATFINITE.E5M2.F32.PACK_AB_MERGE_C R3, RZ, R0, RZ ;  /* 0x00000000ff03723e */ /* 0x001fe400048060ff */
[----:B------:R-:W-:-:S03]  /*abe0*/  PRMT R0, RZ, 0x7610, R0 ;  /* 0x00007610ff007816 */ /* 0x000fc60000000000 */
[----:B------:R0:W-:Y:S01]  /*abf0*/  @!P4 STG.E.U8 desc[UR22][R26.64+0xc0], R3 ;  /* 0x0000c0031a00c986 */ /* 0x0001e2000c101116 */
[----:B------:R-:W-:Y:S05]  /*ac00*/  @P3 BRA `(.L_x_239) ;  /* 0x0000000000043947 */ /* 0x000fea0003800000 */
[----:B------:R2:W5:Y:S02]  /*ac10*/  LDG.E.U8 R0, desc[UR22][R30.64+0xc1] ;  /* 0x0000c1161e007981 */ /* 0x000564000c1e1100 */
.L_x_239:
[----:B------:R-:W-:Y:S05]  /*ac20*/  BSYNC B1 ;  /* 0x0000000000017941 */ /* 0x000fea0003800000 */
.L_x_238:
[----:B------:R-:W3:Y:S01]  /*ac30*/  LDL.LU R2, [R1+0x4] ;  /* 0x0000040001027983 */ /* 0x000ee20000300800 */
[----:B-----5:R-:W-:Y:S01]  /*ac40*/  LOP3.LUT R0, R0, 0xff, RZ, 0xc0, !PT ;  /* 0x000000ff00007812 */ /* 0x020fe200078ec0ff */
[----:B------:R-:W-:Y:S01]  /*ac50*/  BSSY B1, `(.L_x_240) ;  /* 0x000000b000017945 */ /* 0x000fe20003800000 */
[----:B------:R-:W-:Y:S02]  /*ac60*/  ISETP.LT.OR P4, PT, R34, 0xc9, !P1 ;  /* 0x000000c92200780c */ /* 0x000fe40004f81670 */
[----:B------:R-:W-:-:S05]  /*ac70*/  F2FP.F16.E5M2.UNPACK_B R0, R0 ;  /* 0x00000000ff00723e */ /* 0x000fca00020004ff */
[----:B------:R-:W-:-:S05]  /*ac80*/  HADD2.F32 R0, -RZ, R0.H0_H0 ;  /* 0x20000000ff007230 */ /* 0x000fca0000004100 */
[----:B------:R-:W-:-:S04]  /*ac90*/  FMUL R0, R0, UR27 ;  /* 0x0000001b00007c20 */ /* 0x000fc80008400000 */
[----:B---3--:R-:W-:-:S05]  /*aca0*/  FFMA R0, R2, UR28, R0 ;  /* 0x0000001c02007c23 */ /* 0x008fca0008000000 */
[----:B0-----:R-:W-:Y:S02]  /*acb0*/  F2FP.SATFINITE.E5M2.F32.PACK_AB_MERGE_C R3, RZ, R0, RZ ;  /* 0x00000000ff03723e */ /* 0x001fe400048060ff */
[----:B------:R-:W-:-:S03]  /*acc0*/  PRMT R0, RZ, 0x7610, R0 ;  /* 0x00007610ff007816 */ /* 0x000fc60000000000 */
[----:B------:R0:W-:Y:S01]  /*acd0*/  @!P3 STG.E.U8 desc[UR22][R26.64+0xc1], R3 ;  /* 0x0000c1031a00b986 */ /* 0x0001e2000c101116 */
[----:B------:R-:W-:Y:S05]  /*ace0*/  @P4 BRA `(.L_x_241) ;  /* 0x0000000000044947 */ /* 0x000fea0003800000 */
[----:B------:R3:W5:Y:S02]  /*acf0*/  LDG.E.U8 R0, desc[UR22][R28.64+0xc8] ;  /* 0x0000c8161c007981 */ /* 0x000764000c1e1100 */
.L_x_241:
[----:B------:R-:W-:Y:S05]  /*ad00*/  BSYNC B1 ;  /* 0x0000000000017941 */ /* 0x000fea0003800000 */
.L_x_240:
[----:B------:R-:W2:Y:S01]  /*ad10*/  LDL.LU R2, [R1+0x8] ;  /* 0x0000080001027983 */ /* 0x000ea20000300800 */
        /* <DEDUP_REMOVED lines=12> */
.L_x_243:
[----:B------:R-:W-:Y:S05]  /*ade0*/  BSYNC B1 ;  /* 0x0000000000017941 */ /* 0x000fea0003800000 */
.L_x_242:
        /* <DEDUP_REMOVED lines=13> */
.L_x_245:
[----:B------:R-:W-:Y:S05]  /*aec0*/  BSYNC B1 ;  /* 0x0000000000017941 */ /* 0x000fea0003800000 */
.L_x_244:
        /* <DEDUP_REMOVED lines=13> */
.L_x_247:
[----:B------:R-:W-:Y:S05]  /*afa0*/  BSYNC B1 ;  /* 0x0000000000017941 */ /* 0x000fea0003800000 */
.L_x_246:
        /* <DEDUP_REMOVED lines=13> */
.L_x_249:
[----:B------:R-:W-:Y:S05]  /*b080*/  BSYNC B1 ;  /* 0x0000000000017941 */ /* 0x000fea0003800000 */
.L_x_248:
        /* <DEDUP_REMOVED lines=13> */
.L_x_251:
[----:B------:R-:W-:Y:S05]  /*b160*/  BSYNC B1 ;  /* 0x0000000000017941 */ /* 0x000fea0003800000 */
.L_x_250:
        /* <DEDUP_REMOVED lines=13> */
.L_x_253:
[----:B------:R-:W-:Y:S05]  /*b240*/  BSYNC B1 ;  /* 0x0000000000017941 */ /* 0x000fea0003800000 */
.L_x_252:
        /* <DEDUP_REMOVED lines=13> */
.L_x_255:
[----:B------:R-:W-:Y:S05]  /*b320*/  BSYNC B1 ;  /* 0x0000000000017941 */ /* 0x000fea0003800000 */
.L_x_254:
        /* <DEDUP_REMOVED lines=13> */
.L_x_257:
[----:B------:R-:W-:Y:S05]  /*b400*/  BSYNC B1 ;  /* 0x0000000000017941 */ /* 0x000fea0003800000 */
.L_x_256:
        /* <DEDUP_REMOVED lines=13> */
.L_x_259:
[----:B------:R-:W-:Y:S05]  /*b4e0*/  BSYNC B1 ;  /* 0x0000000000017941 */ /* 0x000fea0003800000 */
.L_x_258:
        /* <DEDUP_REMOVED lines=13> */
.L_x_261:
[----:B------:R-:W-:Y:S05]  /*b5c0*/  BSYNC B1 ;  /* 0x0000000000017941 */ /* 0x000fea0003800000 */
.L_x_260:
        /* <DEDUP_REMOVED lines=13> */
.L_x_263:
[----:B------:R-:W-:Y:S05]  /*b6a0*/  BSYNC B1 ;  /* 0x0000000000017941 */ /* 0x000fea0003800000 */
.L_x_262:
        /* <DEDUP_REMOVED lines=13> */
.L_x_265:
[----:B------:R-:W-:Y:S05]  /*b780*/  BSYNC B1 ;  /* 0x0000000000017941 */ /* 0x000fea0003800000 */
.L_x_264:
        /* <DEDUP_REMOVED lines=13> */
.L_x_267:
[----:B------:R-:W-:Y:S05]  /*b860*/  BSYNC B1 ;  /* 0x0000000000017941 */ /* 0x000fea0003800000 */
.L_x_266:
        /* <DEDUP_REMOVED lines=13> */
.L_x_269:
[----:B------:R-:W-:Y:S05]  /*b940*/  BSYNC B1 ;  /* 0x0000000000017941 */ /* 0x000fea0003800000 */
.L_x_268:
        /* <DEDUP_REMOVED lines=13> */
.L_x_271:
[----:B------:R-:W-:Y:S05]  /*ba20*/  BSYNC B1 ;  /* 0x0000000000017941 */ /* 0x000fea0003800000 */
.L_x_270:
        /* <DEDUP_REMOVED lines=13> */
.L_x_273:
[----:B------:R-:W-:Y:S05]  /*bb00*/  BSYNC B1 ;  /* 0x0000000000017941 */ /* 0x000fea0003800000 */
.L_x_272:
        /* <DEDUP_REMOVED lines=13> */
.L_x_275:
[----:B------:R-:W-:Y:S05]  /*bbe0*/  BSYNC B1 ;  /* 0x0000000000017941 */ /* 0x000fea0003800000 */
.L_x_274:
        /* <DEDUP_REMOVED lines=13> */
.L_x_277:
[----:B------:R-:W-:Y:S05]  /*bcc0*/  BSYNC B1 ;  /* 0x0000000000017941 */ /* 0x000fea0003800000 */
.L_x_276:
        /* <DEDUP_REMOVED lines=13> */
.L_x_279:
[----:B------:R-:W-:Y:S05]  /*bda0*/  BSYNC B1 ;  /* 0x0000000000017941 */ /* 0x000fea0003800000 */
.L_x_278:
        /* <DEDUP_REMOVED lines=13> */
.L_x_281:
[----:B------:R-:W-:Y:S05]  /*be80*/  BSYNC B1 ;  /* 0x0000000000017941 */ /* 0x000fea0003800000 */
.L_x_280:
        /* <DEDUP_REMOVED lines=13> */
.L_x_283:
[----:B------:R-:W-:Y:S05]  /*bf60*/  BSYNC B1 ;  /* 0x0000000000017941 */ /* 0x000fea0003800000 */
.L_x_282:
        /* <DEDUP_REMOVED lines=13> */
.L_x_285:
[----:B------:R-:W-:Y:S05]  /*c040*/  BSYNC B1 ;  /* 0x0000000000017941 */ /* 0x000fea0003800000 */
.L_x_284:
        /* <DEDUP_REMOVED lines=13> */
.L_x_287:
[----:B------:R-:W-:Y:S05]  /*c120*/  BSYNC B1 ;  /* 0x0000000000017941 */ /* 0x000fea0003800000 */
.L_x_286:
        /* <DEDUP_REMOVED lines=13> */
.L_x_289:
[----:B------:R-:W-:Y:S05]  /*c200*/  BSYNC B1 ;  /* 0x0000000000017941 */ /* 0x000fea0003800000 */
.L_x_288:
        /* <DEDUP_REMOVED lines=13> */
.L_x_291:
[----:B------:R-:W-:Y:S05]  /*c2e0*/  BSYNC B1 ;  /* 0x0000000000017941 */ /* 0x000fea0003800000 */
.L_x_290:
        /* <DEDUP_REMOVED lines=13> */
.L_x_293:
[----:B------:R-:W-:Y:S05]  /*c3c0*/  BSYNC B1 ;  /* 0x0000000000017941 */ /* 0x000fea0003800000 */
.L_x_292:
        /* <DEDUP_REMOVED lines=13> */
.L_x_295:
[----:B------:R-:W-:Y:S05]  /*c4a0*/  BSYNC B1 ;  /* 0x0000000000017941 */ /* 0x000fea0003800000 */
.L_x_294:
[----:B------:R-:W-:Y:S05]  /*c4b0*/  @P2 BRA `(.L_x_296) ;  /* 0x0000002000a42947 */ /* 0x000fea0003800000 */
[----:B------:R-:W2:Y:S01]  /*c4c0*/  LDL.LU R2, [R1+0x74] ;  /* 0x0000740001027983 */ /* 0x000ea20000300800 */
[----:B-----5:R-:W-:-:S04]  /*c4d0*/  LOP3.LUT R0, R0, 0xff, RZ, 0xc0, !PT ;  /* 0x000000ff00007812 */ /* 0x020fc800078ec0ff */
[----:B------:R-:W-:-:S05]  /*c4e0*/  F2FP.F16.E5M2.UNPACK_B R0, R0 ;  /* 0x00000000ff00723e */ /* 0x000fca00020004ff */
[----:B------:R-:W-:-:S05]  /*c4f0*/  HADD2.F32 R0, -RZ, R0.H0_H0 ;  /* 0x20000000ff007230 */ /* 0x000fca0000004100 */
[----:B------:R-:W-:-:S04]  /*c500*/  FMUL R0, R0, UR27 ;  /* 0x0000001b00007c20 */ /* 0x000fc80008400000 */
[----:B--2---:R-:W-:-:S05]  /*c510*/  FFMA R0, R2, UR28, R0 ;  /* 0x0000001c02007c23 */ /* 0x004fca0008000000 */
[----:B0-----:R-:W-:-:S05]  /*c520*/  F2FP.SATFINITE.E5M2.F32.PACK_AB_MERGE_C R3, RZ, R0, RZ ;  /* 0x00000000ff03723e */ /* 0x001fca00048060ff */
[----:B------:R0:W-:Y:S01]  /*c530*/  STG.E.U8 desc[UR22][R26.64+0xf9], R3 ;  /* 0x0000f9031a007986 */ /* 0x0001e2000c101116 */
[----:B------:R-:W-:Y:S05]  /*c540*/  BRA `(.L_x_296) ;  /* 0x0000002000807947 */ /* 0x000fea0003800000 */
.L_x_39:
[C---:B------:R-:W-:Y:S01]  /*c550*/  ISETP.GE.AND P2, PT, R39.reuse, 0x1, PT ;  /* 0x000000012700780c */ /* 0x040fe20003f46270 */
[----:B------:R-:W-:Y:S01]  /*c560*/  FMUL R226, R226, UR28 ;  /* 0x0000001ce2e27c20 */ /* 0x000fe20008400000 */
[----:B------:R-:W2:Y:S01]  /*c570*/  LDL.LU R227, [R1+0x10] ;  /* 0x0000100001e37983 */ /* 0x000ea20000300800 */
[----:B------:R-:W-:Y:S01]  /*c580*/  ISETP.GE.AND P1, PT, R39, 0x9, PT ;  /* 0x000000092700780c */ /* 0x000fe20003f26270 */
[----:B------:R-:W-:Y:S01]  /*c590*/  FMUL R225, R225, UR28 ;  /* 0x0000001ce1e17c20 */ /* 0x000fe20008400000 */
[C---:B------:R-:W-:Y:S02]  /*c5a0*/  ISETP.LT.OR P4, PT, R34.reuse, 0x1, !P2 ;  /* 0x000000012200780c */ /* 0x040fe40005781670 */
[C---:B------:R-:W-:Y:S02]  /*c5b0*/  ISETP.LT.OR P5, PT, R34.reuse, 0x2, !P2 ;  /* 0x000000022200780c */ /* 0x040fe400057a1670 */
[----:B------:R-:W-:Y:S02]  /*c5c0*/  F2FP.SATFINITE.E5M2.F32.PACK_AB_MERGE_C R29, RZ, R226, RZ ;  /* 0x000000e2ff1d723e */ /* 0x000fe400048060ff */
[----:B------:R-:W-:Y:S01]  /*c5d0*/  ISETP.LT.OR P3, PT, R34, 0x1, !P1 ;  /* 0x000000012200780c */ /* 0x000fe20004f61670 */
[----:B------:R-:W-:Y:S01]  /*c5e0*/  FMUL R224, R224, UR28 ;  /* 0x0000001ce0e07c20 */ /* 0x000fe20008400000 */
[----:B------:R-:W-:Y:S01]  /*c5f0*/  ISETP.LT.OR P6, PT, R34, 0xa, !P2 ;  /* 0x0000000a2200780c */ /* 0x000fe200057c1670 */
[----:B------:R-:W-:Y:S01]  /*c600*/  FMUL R223, R223, UR28 ;  /* 0x0000001cdfdf7c20 */ /* 0x000fe20008400000 */
[----:B------:R-:W-:Y:S01]  /*c610*/  F2FP.SATFINITE.E5M2.F32.PACK_AB_MERGE_C R225, RZ, R225, RZ ;  /* 0x000000e1ffe1723e */ /* 0x000fe200048060ff */
[----:B------:R-:W-:Y:S01]  /*c620*/  FMUL R221, R221, UR28 ;  /* 0x0000001cdddd7c20 */ /* 0x000fe20008400000 */
[----:B------:R-:W-:Y:S01]  /*c630*/  FMUL R222, R222, UR28 ;  /* 0x0000001cdede7c20 */ /* 0x000fe20008400000 */
[----:B------:R0:W-:Y:S01]  /*c640*/  @!P4 STG.E.U8 desc[UR22][R24.64], R29 ;  /* 0x0000001d1800c986 */ /* 0x0001e2000c101116 */
[----:B------:R-:W-:-:S02]  /*c650*/  ISETP.LT.OR P4, PT, R34, 0x2, !P1 ;  /* 0x000000022200780c */ /* 0x000fc40004f81670 */
[----:B------:R-:W-:Y:S01]  /*c660*/  F2FP.SATFINITE.E5M2.F32.PACK_AB_MERGE_C R31, RZ, R224, RZ ;  /* 0x000000e0ff1f723e */ /* 0x000fe200048060ff */
[----:B------:R3:W-:Y:S01]  /*c670*/  @!P5 STG.E.U8 desc[UR22][R24.64+0x1], R225 ;  /* 0x000001e11800d986 */ /* 0x0007e2000c101116 */
[----:B------:R-:W-:Y:S02]  /*c680*/  ISETP.LT.OR P5, PT, R34, 0x9, !P2 ;  /* 0x000000092200780c */ /* 0x000fe400057a1670 */
[----:B------:R-:W-:Y:S01]  /*c690*/  F2FP.SATFINITE.E5M2.F32.PACK_AB_MERGE_C R223, RZ, R223, RZ ;  /* 0x000000dfffdf723e */ /* 0x000fe200048060ff */
[----:B------:R-:W-:Y:S01]  /*c6a0*/  FMUL R220, R220, UR28 ;  /* 0x0000001cdcdc7c20 */ /* 0x000fe20008400000 */
[----:B------:R-:W-:Y:S01]  /*c6b0*/  F2FP.SATFINITE.E5M2.F32.PACK_AB_MERGE_C R221, RZ, R221, RZ ;  /* 0x000000ddffdd723e */ /* 0x000fe200048060ff */
[----:B------:R-:W-:Y:S01]  /*c6c0*/  @!P3 STG.E.U8 desc[UR22][R26.64], R31 ;  /* 0x0000001f1a00b986 */ /* 0x000fe2000c101116 */
[----:B------:R-:W-:-:S03]  /*c6d0*/  ISETP.LT.OR P3, PT, R34, 0x9, !P1 ;  /* 0x000000092200780c */ /* 0x000fc60004f61670 */
[----:B------:R-:W-:Y:S01]  /*c6e0*/  @!P4 STG.E.U8 desc[UR22][R26.64+0x1], R223 ;  /* 0x000001df1a00c986 */ /* 0x000fe2000c101116 */
[----:B------:R-:W-:-:S03]  /*c6f0*/  ISETP.LT.OR P4, PT, R34, 0xa, !P1 ;  /* 0x0000000a2200780c */ /* 0x000fc60004f81670 */
[----:B------:R-:W-:Y:S01]  /*c700*/  @!P6 STG.E.U8 desc[UR22][R24.64+0x9], R221 ;  /* 0x000009dd1800e986 */ /* 0x000fe2000c101116 */
[C---:B------:R-:W-:Y:S01]  /*c710*/  ISETP.LT.OR P6, PT, R34.reuse, 0x12, !P2 ;  /* 0x000000122200780c */ /* 0x040fe200057c1670 */
[----:B------:R-:W-:Y:S01]  /*c720*/  FMUL R219, R219, UR28 ;  /* 0x0000001cdbdb7c20 */ /* 0x000fe20008400000 */
[----:B0-----:R-:W-:Y:S01]  /*c730*/  F2FP.SATFINITE.E5M2.F32.PACK_AB_MERGE_C R29, RZ, R222, RZ ;  /* 0x000000deff1d723e */ /* 0x001fe200048060ff */
[----:B------:R-:W-:Y:S01]  /*c740*/  FMUL R217, R217, UR28 ;  /* 0x0000001cd9d97c20 */ /* 0x000fe20008400000 */
[----:B------:R-:W4:Y:S01]  /*c750*/  LDL.LU R226, [R1+0xc] ;  /* 0x00000c0001e27983 */ /* 0x000f220000300800 */
[----:B------:R-:W-:Y:S02]  /*c760*/  F2FP.SATFINITE.E5M2.F32.PACK_AB_MERGE_C R33, RZ, R220, RZ ;  /* 0x000000dcff21723e */ /* 0x000fe400048060ff */
[----:B------:R-:W-:Y:S01]  /*c770*/  F2FP.SATFINITE.E5M2.F32.PACK_AB_MERGE_C R219, RZ, R219, RZ ;  /* 0x000000dbffdb723e */ /* 0x000fe200048060ff */
[----:B------:R0:W-:Y:S01]  /*c780*/  @!P5 STG.E.U8 desc[UR22][R24.64+0x8], R29 ;  /* 0x0000081d1800d986 */ /* 0x0001e2000c101116 */
[----:B------:R-:W-:-:S02]  /*c790*/  ISETP.LT.OR P5, PT, R34, 0x11, !P2 ;  /* 0x000000112200780c */ /* 0x000fc400057a1670 */
[----:B------:R-:W-:Y:S01]  /*c7a0*/  F2FP.SATFINITE.E5M2.F32.PACK_AB_MERGE_C R217, RZ, R217, RZ ;  /* 0x000000d9ffd9723e */ /* 0x000fe200048060ff */
[----:B---3--:R-:W3:Y:S01]  /*c7b0*/  LDL.LU R225, [R1+0x8] ;  /* 0x0000080001e17983 */ /* 0x008ee20000300800 */
[----:B------:R-:W-:-:S03]  /*c7c0*/  FMUL R218, R218, UR28 ;  /* 0x0000001cdada7c20 */ /* 0x000fc60008400000 */
[----:B------:R-:W4:Y:S04]  /*c7d0*/  LDL.LU R224, [R1+0x4] ;  /* 0x0000040001e07983 */ /* 0x000f280000300800 */
[----:B------:R-:W3:Y:S01]  /*c7e0*/  LDL.LU R222, [R1] ;  /* 0x0000000001de7983 */ /* 0x000ee20000300800 */
[----:B0-----:R-:W-:Y:S01]  /*c7f0*/  F2FP.SATFINITE.E5M2.F32.PACK_AB_MERGE_C R29, RZ, R218, RZ ;  /* 0x000000daff1d723e */ /* 0x001fe200048060ff */
[----:B------:R-:W-:Y:S01]  /*c800*/  FMUL R216, R216, UR28 ;  /* 0x0000001cd8d87c20 */ /* 0x000fe20008400000 */
[----:B------:R-:W-:Y:S01]  /*c810*/  FMUL R215, R215, UR28 ;  /* 0x0000001cd7d77c20 */ /* 0x000fe20008400000 */
[----:B------:R0:W-:Y:S01]  /*c820*/  @!P3 STG.E.U8 desc[UR22][R26.64+0x8], R33 ;  /* 0x000008211a00b986 */ /* 0x0001e2000c101116 */
[C---:B------:R-:W-:Y:S01]  /*c830*/  ISETP.LT.OR P3, PT, R34.reuse, 0x11, !P1 ;  /* 0x000000112200780c */ /* 0x040fe20004f61670 */
[----:B------:R-:W-:Y:S01]  /*c840*/  FMUL R213, R213, UR28 ;  /* 0x0000001cd5d57c20 */ /* 0x000fe20008400000 */
[----:B------:R-:W-:Y:S01]  /*c850*/  F2FP.SATFINITE.E5M2.F32.PACK_AB_MERGE_C R31, RZ, R216, RZ ;  /* 0x000000d8ff1f723e */ /* 0x000fe200048060ff */
[----:B------:R-:W-:Y:S01]  /*c860*/  @!P4 STG.E.U8 desc[UR22][R26.64+0x9], R219 ;  /* 0x000009db1a00c986 */ /* 0x000fe2000c101116 */
[----:B------:R-:W-:Y:S01]  /*c870*/  ISETP.LT.OR P4, PT, R34, 0x12, !P1 ;  /* 0x000000122200780c */ /* 0x000fe20004f81670 */
[----:B------:R-:W-:Y:S01]  /*c880*/  FMUL R214, R214, UR28 ;  /* 0x0000001cd6d67c20 */ /* 0x000fe20008400000 */
[----:B------:R-:W-:Y:S01]  /*c890*/  F2FP.SATFINITE.E5M2.F32.PACK_AB_MERGE_C R215, RZ, R215, RZ ;  /* 0x000000d7ffd7723e */ /* 0x000fe200048060ff */
[----:B------:R-:W-:Y:S01]  /*c8a0*/  @!P6 STG.E.U8 desc[UR22][R24.64+0x11], R217 ;  /* 0x000011d91800e986 */ /* 0x000fe2000c101116 */
[----:B------:R-:W-:Y:S01]  /*c8b0*/  ISETP.LT.OR P6, PT, R34, 0x1a, !P2 ;  /* 0x0000001a2200780c */ /* 0x000fe200057c1670 */
[----:B------:R-:W-:Y:S01]  /*c8c0*/  FMUL R212, R212, UR28 ;  /* 0x0000001cd4d47c20 */ /* 0x000fe20008400000 */
[----:B------:R-:W-:Y:S01]  /*c8d0*/  F2FP.SATFINITE.E5M2.F32.PACK_AB_MERGE_C R213, RZ, R213, RZ ;  /* 0x000000d5ffd5723e */ /* 0x000fe200048060ff */
[----:B------:R1:W-:Y:S01]  /*c8e0*/  @!P5 STG.E.U8 desc[UR22][R24.64+0x10], R29 ;  /* 0x0000101d1800d986 */ /* 0x0003e2000c101116 */
[C---:B------:R-:W-:Y:S01]  /*c8f0*/  ISETP.LT.OR P5, PT, R34.reuse, 0x19, !P2 ;  /* 0x000000192200780c */ /* 0x040fe200057a1670 */
[----:B------:R-:W-:Y:S01]  /*c900*/  FMUL R211, R211, UR28 ;  /* 0x0000001cd3d37c20 */ /* 0x000fe20008400000 */
[----:B------:R-:W-:Y:S01]  /*c910*/  FMUL R209, R209, UR28 ;  /* 0x0000001cd1d17c20 */ /* 0x000fe20008400000 */
[----:B------:R1:W-:Y:S01]  /*c920*/  @!P3 STG.E.U8 desc[UR22][R26.64+0x10], R31 ;  /* 0x0000101f1a00b986 */ /* 0x0003e2000c101116 */
[----:B------:R-:W-:Y:S01]  /*c930*/  ISETP.LT.OR P3, PT, R34, 0x19, !P1 ;  /* 0x000000192200780c */ /* 0x000fe20004f61670 */
[----:B------:R-:W-:Y:S01]  /*c940*/  FMUL R210, R210, UR28 ;  /* 0x0000001cd2d27c20 */ /* 0x000fe20008400000 */
[----:B0-----:R-:W-:Y:S01]  /*c950*/  F2FP.SATFINITE.E5M2.F32.PACK_AB_MERGE_C R33, RZ, R212, RZ ;  /* 0x000000d4ff21723e */ /* 0x001fe200048060ff */
[----:B------:R-:W-:Y:S01]  /*c960*/  @!P4 STG.E.U8 desc[UR22][R26.64+0x11], R215 ;  /* 0x000011d71a00c986 */ /* 0x000fe2000c101116 */
[----:B------:R-:W-:Y:S01]  /*c970*/  ISETP.LT.OR P4, PT, R34, 0x1a, !P1 ;  /* 0x0000001a2200780c */ /* 0x000fe20004f81670 */
[----:B------:R-:W-:Y:S01]  /*c980*/  FMUL R208, R208, UR28 ;  /* 0x0000001cd0d07c20 */ /* 0x000fe20008400000 */
[----:B------:R-:W-:Y:S01]  /*c990*/  F2FP.SATFINITE.E5M2.F32.PACK_AB_MERGE_C R211, RZ, R211, RZ ;  /* 0x000000d3ffd3723e */ /* 0x000fe200048060ff */
[----:B------:R-:W-:Y:S01]  /*c9a0*/  @!P6 STG.E.U8 desc[UR22][R24.64+0x19], R213 ;  /* 0x000019d51800e986 */ /* 0x000fe2000c101116 */
[----:B------:R-:W-:Y:S01]  /*c9b0*/  ISETP.LT.OR P6, PT, R34, 0x22, !P2 ;  /* 0x000000222200780c */ /* 0x000fe200057c1670 */
[----:B------:R-:W-:Y:S01]  /*c9c0*/  FMUL R207, R207, UR28 ;  /* 0x0000001ccfcf7c20 */ /* 0x000fe20008400000 */
[----:B-1----:R-:W-:Y:S01]  /*c9d0*/  F2FP.SATFINITE.E5M2.F32.PACK_AB_MERGE_C R29, RZ, R214, RZ ;  /* 0x000000d6ff1d723e */ /* 0x002fe200048060ff */
[----:B------:R-:W-:Y:S01]  /*c9e0*/  FMUL R205, R205, UR28 ;  /* 0x0000001ccdcd7c20 */ /* 0x000fe20008400000 */
[----:B------:R-:W-:Y:S01]  /*c9f0*/  F2FP.SATFINITE.E5M2.F32.PACK_AB_MERGE_C R209, RZ, R209, RZ ;  /* 0x000000d1ffd1723e */ /* 0x000fe200048060ff */
[----:B------:R-:W-:Y:S01]  /*ca00*/  FMUL R206, R206, UR28 ;  /* 0x0000001ccece7c20 */ /* 0x000fe20008400000 */
[----:B------:R-:W-:Y:S01]  /*ca10*/  F2FP.SATFINITE.E5M2.F32.PACK_AB_MERGE_C R31, RZ, R208, RZ ;  /* 0x000000d0ff1f723e */ /* 0x000fe200048060ff */
[----:B------:R0:W-:Y:S01]  /*ca20*/  @!P5 STG.E.U8 desc[UR22][R24.64+0x18], R29 ;  /* 0x0000181d1800d986 */ /* 0x0001e2000c101116 */
[----:B------:R-:W-:Y:S01]  /*ca30*/  ISETP.LT.OR P5, PT, R34, 0x21, !P2 ;  /* 0x000000212200780c */ /* 0x000fe200057a1670 */
[----:B------:R-:W-:Y:S01]  /*ca40*/  FMUL R204, R204, UR28 ;  /* 0x0000001ccccc7c20 */ /* 0x000fe20008400000 */
[----:B------:R-:W-:Y:S01]  /*ca50*/  F2FP.SATFINITE.E5M2.F32.PACK_AB_MERGE_C R207, RZ, R207, RZ ;  /* 0x000000cfffcf723e */ /* 0x000fe200048060ff */
[----:B------:R1:W-:Y:S01]  /*ca60*/  @!P3 STG.E.U8 desc[UR22][R26.64+0x18], R33 ;  /* 0x000018211a00b986 */ /* 0x0003e2000c101116 */
[C---:B------:R-:W-:Y:S01]  /*ca70*/  ISETP.LT.OR P3, PT, R34.reuse, 0x21, !P1 ;  /* 0x000000212200780c */ /* 0x040fe20004f61670 */
[----:B------:R-:W-:Y:S01]  /*ca80*/  FMUL R203, R203, UR28 ;  /* 0x0000001ccbcb7c20 */ /* 0x000fe20008400000 */
[----:B------:R-:W-:Y:S01]  /*ca90*/  F2FP.SATFINITE.E5M2.F32.PACK_AB_MERGE_C R205, RZ, R205, RZ ;  /* 0x000000cdffcd723e */ /* 0x000fe200048060ff */
[----:B------:R-:W-:Y:S01]  /*caa0*/  @!P4 STG.E.U8 desc[UR22][R26.64+0x19], R211 ;  /* 0x000019d31a00c986 */ /* 0x000fe2000c101116 */
[C---:B------:R-:W-:Y:S01]  /*cab0*/  ISETP.LT.OR P4, PT, R34.reuse, 0x22, !P1 ;  /* 0x000000222200780c */ /* 0x040fe20004f81670 */
[----:B------:R-:W-:Y:S01]  /*cac0*/  FMUL R201, R201, UR28 ;  /* 0x0000001cc9c97c20 */ /* 0x000fe20008400000 */
[----:B------:R-:W-:Y:S01]  /*cad0*/  F2FP.SATFINITE.E5M2.F32.PACK_AB_MERGE_C R203, RZ, R203, RZ ;  /* 0x000000cbffcb723e */ /* 0x000fe200048060ff */
[----:B------:R-:W-:Y:S01]  /*cae0*/  @!P6 STG.E.U8 desc[UR22][R24.64+0x21], R209 ;  /* 0x000021d11800e986 */ /* 0x000fe2000c101116 */
[----:B------:R-:W-:Y:S01]  /*caf0*/  ISETP.LT.OR P6, PT, R34, 0x2a, !P2 ;  /* 0x0000002a2200780c */ /* 0x000fe200057c1670 */
[----:B------:R-:W-:Y:S01]  /*cb00*/  FMUL R202, R202, UR28 ;  /* 0x0000001ccaca7c20 */ /* 0x000fe20008400000 */
[----:B0-----:R-:W-:Y:S01]  /*cb10*/  F2FP.SATFINITE.E5M2.F32.PACK_AB_MERGE_C R29, RZ, R210, RZ ;  /* 0x000000d2ff1d723e */ /* 0x001fe200048060ff */
[----:B------:R-:W-:Y:S01]  /*cb20*/  FMUL R200, R200, UR28 ;  /* 0x0000001cc8c87c20 */ /* 0x000fe20008400000 */
[----:B-1----:R-:W-:Y:S01]  /*cb30*/  F2FP.SATFINITE.E5M2.F32.PACK_AB_MERGE_C R33, RZ, R204, RZ ;  /* 0x000000ccff21723e */ /* 0x002fe200048060ff */
[----:B------:R-:W-:Y:S01]  /*cb40*/  FMUL R199, R199, UR28 ;  /* 0x0000001cc7c77c20 */ /* 0x000fe20008400000 */
[----:B------:R-:W-:Y:S01]  /*cb50*/  F2FP.SATFINITE.E5M2.F32.PACK_AB_MERGE_C R201, RZ, R201, RZ ;  /* 0x000000c9ffc9723e */ /* 0x000fe200048060ff */
[----:B------:R0:W-:Y:S01]  /*cb60*/  @!P5 STG.E.U8 desc[UR22][R24.64+0x20], R29 ;  /* 0x0000201d1800d986 */ /* 0x0001e2000c101116 */
[C---:B------:R-:W-:Y:S01]  /*cb70*/  ISETP.LT.OR P5, PT, R34.reuse, 0x29, !P2 ;  /* 0x000000292200780c */ /* 0x040fe200057a1670 */
[----:B------:R-:W-:Y:S01]  /*cb80*/  FMUL R197, R197, UR28 ;  /* 0x0000001cc5c57c20 */ /* 0x000fe20008400000 */
[----:B------:R-:W-:Y:S01]  /*cb90*/  F2FP.SATFINITE.E5M2.F32.PACK_AB_MERGE_C R199, RZ, R199, RZ ;  /* 0x000000c7ffc7723e */ /* 0x000fe200048060ff */
[----:B------:R1:W-:Y:S01]  /*cba0*/  @!P3 STG.E.U8 desc[UR22][R26.64+0x20], R31 ;  /* 0x0000201f1a00b986 */ /* 0x0003e2000c101116 */
[----:B------:R-:W-:Y:S01]  /*cbb0*/  ISETP.LT.OR P3, PT, R34, 0x29, !P1 ;  /* 0x000000292200780c */ /* 0x000fe20004f61670 */
[----:B------:R-:W-:Y:S01]  /*cbc0*/  FMUL R198, R198, UR28 ;  /* 0x0000001cc6c67c20 */ /* 0x000fe20008400000 */
[----:B------:R-:W-:Y:S01]  /*cbd0*/  F2FP.SATFINITE.E5M2.F32.PACK_AB_MERGE_C R197, RZ, R197, RZ ;  /* 0x000000c5ffc5723e */ /* 0x000fe200048060ff */
[----:B------:R-:W-:Y:S01]  /*cbe0*/  @!P4 STG.E.U8 desc[UR22][R26.64+0x21], R207 ;  /* 0x000021cf1a00c986 */ /* 0x000fe2000c101116 */
[----:B------:R-:W-:Y:S01]  /*cbf0*/  ISETP.LT.OR P4, PT, R34, 0x2a, !P1 ;  /* 0x0000002a2200780c */ /* 0x000fe20004f81670 */
[----:B------:R-:W-:Y:S01]  /*cc00*/  FMUL R196, R196, UR28 ;  /* 0x0000001cc4c47c20 */ /* 0x000fe20008400000 */
[----:B------:R-:W-:Y:S01]  /*cc10*/  FMUL R195, R195, UR28 ;  /* 0x0000001cc3c37c20 */ /* 0x000fe20008400000 */
        /* <DEDUP_REMOVED lines=27> */
[----:B------:R-:W-:Y:S01]  /*cdd0*/  FMUL R186, R186, UR28 ;  /* 0x0000001cbaba7c20 */ /* 0x000fe20008400000 */
        /* <DEDUP_REMOVED lines=154> */
[----:B-----5:R-:W-:Y:S01]  /*d780*/  FMUL R5, R5, UR28 ;  /* 0x0000001c05057c20 */ /* 0x020fe20008400000 */
[----:B0-----:R-:W-:Y:S01]  /*d790*/  F2FP.SATFINITE.E5M2.F32.PACK_AB_MERGE_C R29, RZ, R170, RZ ;  /* 0x000000aaff1d723e */ /* 0x001fe200048060ff */
[----:B------:R-:W-:Y:S01]  /*d7a0*/  FMUL R0, R0, UR28 ;  /* 0x0000001c00007c20 */ /* 0x000fe20008400000 */
[----:B-1----:R-:W-:Y:S01]  /*d7b0*/  F2FP.SATFINITE.E5M2.F32.PACK_AB_MERGE_C R33, RZ, R164, RZ ;  /* 0x000000a4ff21723e */ /* 0x002fe200048060ff */
[----:B------:R-:W-:Y:S01]  /*d7c0*/  FMUL R6, R6, UR28 ;  /* 0x0000001c06067c20 */ /* 0x000fe20008400000 */
[----:B------:R-:W-:Y:S01]  /*d7d0*/  F2FP.SATFINITE.E5M2.F32.PACK_AB_MERGE_C R7, RZ, R7, RZ ;  /* 0x00000007ff07723e */ /* 0x000fe200048060ff */
[----:B------:R0:W-:Y:S01]  /*d7e0*/  @!P5 STG.E.U8 desc[UR22][R24.64+0x70], R29 ;  /* 0x0000701d1800d986 */ /* 0x0001e2000c101116 */
[----:B------:R-:W-:Y:S01]  /*d7f0*/  ISETP.LT.OR P5, PT, R34, 0x79, !P2 ;  /* 0x000000792200780c */ /* 0x000fe200057a1670 */
[----:B------:R-:W-:Y:S01]  /*d800*/  FMUL R2, R2, UR28 ;  /* 0x0000001c02027c20 */ /* 0x000fe20008400000 */
[----:B------:R-:W-:Y:S01]  /*d810*/  F2FP.SATFINITE.E5M2.F32.PACK_AB_MERGE_C R5, RZ, R5, RZ ;  /* 0x00000005ff05723e */ /* 0x000fe200048060ff */
[----:B------:R1:W-:Y:S01]  /*d820*/  @!P3 STG.E.U8 desc[UR22][R26.64+0x70], R31 ;  /* 0x0000701f1a00b986 */ /* 0x0003e2000c101116 */
[----:B------:R-:W-:Y:S01]  /*d830*/  ISETP.LT.OR P3, PT, R34, 0x79, !P1 ;  /* 0x000000792200780c */ /* 0x000fe20004f61670 */
[----:B------:R-:W-:Y:S01]  /*d840*/  FMUL R3, R3, UR28 ;  /* 0x0000001c03037c20 */ /* 0x000fe20008400000 */
[----:B------:R-:W-:Y:S01]  /*d850*/  FMUL R4, R4, UR28 ;  /* 0x0000001c04047c20 */ /* 0x000fe20008400000 */
[----:B------:R-:W-:Y:S01]  /*d860*/  @!P4 STG.E.U8 desc[UR22][R26.64+0x71], R167 ;  /* 0x000071a71a00c986 */ /* 0x000fe2000c101116 */
[----:B------:R-:W-:-:S03]  /*d870*/  ISETP.LT.OR P4, PT, R34, 0x7a, !P1 ;  /* 0x0000007a2200780c */ /* 0x000fc60004f81670 */
[----:B------:R-:W-:Y:S01]  /*d880*/  @!P6 STG.E.U8 desc[UR22][R24.64+0x79], R165 ;  /* 0x000079a51800e986 */ /* 0x000fe2000c101116 */
[----:B------:R-:W-:Y:S02]  /*d890*/  ISETP.LT.OR P6, PT, R34, 0x82, !P2 ;  /* 0x000000822200780c */ /* 0x000fe400057c1670 */
[----:B0-----:R-:W-:Y:S01]  /*d8a0*/  F2FP.SATFINITE.E5M2.F32.PACK_AB_MERGE_C R29, RZ, R166, RZ ;  /* 0x000000a6ff1d723e */ /* 0x001fe200048060ff */
[----:B------:R-:W4:Y:S01]  /*d8b0*/  LDL.LU R220, [R1+0x14] ;  /* 0x0000140001dc7983 */ /* 0x000f220000300800 */
[----:B-1----:R-:W-:-:S03]  /*d8c0*/  F2FP.SATFINITE.E5M2.F32.PACK_AB_MERGE_C R31, RZ, R160, RZ ;  /* 0x000000a0ff1f723e */ /* 0x002fc600048060ff */
[----:B------:R0:W-:Y:S01]  /*d8d0*/  @!P5 STG.E.U8 desc[UR22][R24.64+0x78], R29 ;  /* 0x0000781d1800d986 */ /* 0x0001e2000c101116 */
[----:B------:R-:W-:-:S03]  /*d8e0*/  ISETP.LT.OR P5, PT, R34, 0x81, !P2 ;  /* 0x000000812200780c */ /* 0x000fc600057a1670 */
[----:B------:R1:W-:Y:S01]  /*d8f0*/  @!P3 STG.E.U8 desc[UR22][R26.64+0x78], R33 ;  /* 0x000078211a00b986 */ /* 0x0003e2000c101116 */
[----:B------:R-:W-:-:S03]  /*d900*/  ISETP.LT.OR P3, PT, R34, 0x81, !P1 ;  /* 0x000000812200780c */ /* 0x000fc60004f61670 */
        /* <DEDUP_REMOVED lines=26> */
[----:B0-----:R-:W-:Y:S02]  /*dab0*/  F2FP.SATFINITE.E5M2.F32.PACK_AB_MERGE_C R29, RZ, R154, RZ ;  /* 0x0000009aff1d723e */ /* 0x001fe400048060ff */
[----:B-1----:R-:W-:-:S03]  /*dac0*/  F2FP.SATFINITE.E5M2.F32.PACK_AB_MERGE_C R33, RZ, R20, RZ ;  /* 0x00000014ff21723e */ /* 0x002fc600048060ff */
[----:B------:R0:W-:Y:S01]  /*dad0*/  @!P5 STG.E.U8 desc[UR22][R24.64+0x90], R29 ;  /* 0x0000901d1800d986 */ /* 0x0001e2000c101116 */
[----:B------:R-:W-:-:S03]  /*dae0*/  ISETP.LT.OR P5, PT, R34, 0x99, !P2 ;  /* 0x000000992200780c */ /* 0x000fc600057a1670 */
[----:B------:R-:W-:Y:S01]  /*daf0*/  @!P3 STG.E.U8 desc[UR22][R26.64+0x90], R31 ;  /* 0x0000901f1a00b986 */ /* 0x000fe2000c101116 */
[----:B------:R-:W-:-:S03]  /*db00*/  ISETP.LT.OR P3, PT, R34, 0x99, !P1 ;  /* 0x000000992200780c */ /* 0x000fc60004f61670 */
[----:B------:R1:W-:Y:S01]  /*db10*/  @!P4 STG.E.U8 desc[UR22][R26.64+0x91], R23 ;  /* 0x000091171a00c986 */ /* 0x0003e2000c101116 */
[----:B------:R-:W-:-:S03]  /*db20*/  ISETP.LT.OR P4, PT, R34, 0x9a, !P1 ;  /* 0x0000009a2200780c */ /* 0x000fc60004f81670 */
[----:B------:R2:W-:Y:S01]  /*db30*/  @!P6 STG.E.U8 desc[UR22][R24.64+0x99], R21 ;  /* 0x000099151800e986 */ /* 0x0005e2000c101116 */
[----:B------:R-:W-:Y:S02]  /*db40*/  ISETP.LT.OR P6, PT, R34, 0xa2, !P2 ;  /* 0x000000a22200780c */ /* 0x000fe400057c1670 */
[----:B0-----:R-:W-:-:S05]  /*db50*/  F2FP.SATFINITE.E5M2.F32.PACK_AB_MERGE_C R29, RZ, R22, RZ ;  /* 0x00000016ff1d723e */ /* 0x001fca00048060ff */
[----:B------:R-:W-:Y:S01]  /*db60*/  @!P5 STG.E.U8 desc[UR22][R24.64+0x98], R29 ;  /* 0x0000981d1800d986 */ /* 0x000fe2000c101116 */
[C---:B------:R-:W-:Y:S02]  /*db70*/  ISETP.LT.OR P5, PT, R34.reuse, 0xa1, !P2 ;  /* 0x000000a12200780c */ /* 0x040fe400057a1670 */
[----:B-1----:R-:W-:Y:S01]  /*db80*/  F2FP.SATFINITE.E5M2.F32.PACK_AB_MERGE_C R23, RZ, R18, RZ ;  /* 0x00000012ff17723e */ /* 0x002fe200048060ff */
[----:B------:R-:W-:Y:S01]  /*db90*/  @!P3 STG.E.U8 desc[UR22][R26.64+0x98], R33 ;  /* 0x000098211a00b986 */ /* 0x000fe2000c101116 */
[C---:B------:R-:W-:Y:S02]  /*dba0*/  ISETP.LT.OR P3, PT, R34.reuse, 0xa1, !P1 ;  /* 0x000000a12200780c */ /* 0x040fe40004f61670 */
[----:B--2---:R-:W-:Y:S01]  /*dbb0*/  F2FP.SATFINITE.E5M2.F32.PACK_AB_MERGE_C R21, RZ, R16, RZ ;  /* 0x00000010ff15723e */ /* 0x004fe200048060ff */
[----:B------:R0:W-:Y:S01]  /*dbc0*/  @!P4 STG.E.U8 desc[UR22][R26.64+0x99], R19 ;  /* 0x000099131a00c986 */ /* 0x0001e2000c101116 */
[----:B------:R-:W-:-:S03]  /*dbd0*/  ISETP.LT.OR P4, PT, R34, 0xa2, !P1 ;  /* 0x000000a22200780c */ /* 0x000fc60004f81670 */
[----:B------:R1:W-:Y:S01]  /*dbe0*/  @!P6 STG.E.U8 desc[UR22][R24.64+0xa1], R17 ;  /* 0x0000a1111800e986 */ /* 0x0003e2000c101116 */
[----:B------:R-:W-:-:S03]  /*dbf0*/  ISETP.LT.OR P6, PT, R34, 0xaa, !P2 ;  /* 0x000000aa2200780c */ /* 0x000fc600057c1670 */
[----:B------:R-:W-:Y:S01]  /*dc00*/  @!P5 STG.E.U8 desc[UR22][R24.64+0xa0], R23 ;  /* 0x0000a0171800d986 */ /* 0x000fe2000c101116 */
[----:B------:R-:W-:-:S03]  /*dc10*/  ISETP.LT.OR P5, PT, R34, 0xa9, !P2 ;  /* 0x000000a92200780c */ /* 0x000fc600057a1670 */
[----:B------:R-:W-:Y:S01]  /*dc20*/  @!P3 STG.E.U8 desc[UR22][R26.64+0xa0], R21 ;  /* 0x0000a0151a00b986 */ /* 0x000fe2000c101116 */
[C---:B------:R-:W-:Y:S02]  /*dc30*/  ISETP.LT.OR P3, PT, R34.reuse, 0xa9, !P1 ;  /* 0x000000a92200780c */ /* 0x040fe40004f61670 */
[----:B0-----:R-:W-:Y:S01]  /*dc40*/  F2FP.SATFINITE.E5M2.F32.PACK_AB_MERGE_C R19, RZ, R14, RZ ;  /* 0x0000000eff13723e */ /* 0x001fe200048060ff */
[----:B------:R0:W-:Y:S01]  /*dc50*/  @!P4 STG.E.U8 desc[UR22][R26.64+0xa1], R15 ;  /* 0x0000a10f1a00c986 */ /* 0x0001e2000c101116 */
[C---:B------:R-:W-:Y:S02]  /*dc60*/  ISETP.LT.OR P4, PT, R34.reuse, 0xaa, !P1 ;  /* 0x000000aa2200780c */ /* 0x040fe40004f81670 */
[----:B-1----:R-:W-:Y:S01]  /*dc70*/  F2FP.SATFINITE.E5M2.F32.PACK_AB_MERGE_C R17, RZ, R12, RZ ;  /* 0x0000000cff11723e */ /* 0x002fe200048060ff */
        /* <DEDUP_REMOVED lines=15> */
[----:B0-----:R-:W-:Y:S02]  /*dd70*/  F2FP.SATFINITE.E5M2.F32.PACK_AB_MERGE_C R11, RZ, R6, RZ ;  /* 0x00000006ff0b723e */ /* 0x001fe400048060ff */
[C---:B------:R-:W-:Y:S01]  /*dd80*/  ISETP.LT.OR P3, PT, R34.reuse, 0xb9, !P1 ;  /* 0x000000b92200780c */ /* 0x040fe20004f61670 */
[----:B------:R0:W-:Y:S01]  /*dd90*/  @!P4 STG.E.U8 desc[UR22][R26.64+0xb1], R7 ;  /* 0x0000b1071a00c986 */ /* 0x0001e2000c101116 */
[----:B-1----:R-:W-:Y:S02]  /*dda0*/  F2FP.SATFINITE.E5M2.F32.PACK_AB_MERGE_C R9, RZ, R4, RZ ;  /* 0x00000004ff09723e */ /* 0x002fe400048060ff */
[C---:B------:R-:W-:Y:S01]  /*ddb0*/  ISETP.LT.OR P4, PT, R34.reuse, 0xba, !P1 ;  /* 0x000000ba2200780c */ /* 0x040fe20004f81670 */
[----:B------:R1:W-:Y:S04]  /*ddc0*/  @!P6 STG.E.U8 desc[UR22][R24.64+0xb9], R5 ;  /* 0x0000b9051800e986 */ /* 0x0003e8000c101116 */
[----:B------:R2:W-:Y:S01]  /*ddd0*/  @!P5 STG.E.U8 desc[UR22][R24.64+0xb8], R11 ;  /* 0x0000b80b1800d986 */ /* 0x0005e2000c101116 */
[----:B------:R-:W-:Y:S01]  /*dde0*/  FMUL R4, R227, UR28 ;  /* 0x0000001ce3047c20 */ /* 0x000fe20008400000 */
[----:B------:R-:W-:-:S02]  /*ddf0*/  ISETP.LT.OR P5, PT, R34, 0xc1, !P2 ;  /* 0x000000c12200780c */ /* 0x000fc400057a1670 */
[----:B0-----:R-:W-:Y:S02]  /*de00*/  F2FP.SATFINITE.E5M2.F32.PACK_AB_MERGE_C R7, RZ, R3, RZ ;  /* 0x00000003ff07723e */ /* 0x001fe400048060ff */
[----:B-1----:R-:W-:Y:S01]  /*de10*/  F2FP.SATFINITE.E5M2.F32.PACK_AB_MERGE_C R5, RZ, R0, RZ ;  /* 0x00000000ff05723e */ /* 0x002fe200048060ff */
[----:B---3--:R-:W-:Y:S01]  /*de20*/  FMUL R0, R222, UR28 ;  /* 0x0000001cde007c20 */ /* 0x008fe20008400000 */
[----:B------:R-:W-:Y:S01]  /*de30*/  ISETP.LT.OR P6, PT, R34, 0xc2, !P2 ;  /* 0x000000c22200780c */ /* 0x000fe200057c1670 */
[----:B------:R-:W3:Y:S01]  /*de40*/  LDL.LU R222, [R1+0x20] ;  /* 0x0000200001de7983 */ /* 0x000ee20000300800 */
[----:B--2---:R-:W-:Y:S02]  /*de50*/  F2FP.SATFINITE.E5M2.F32.PACK_AB_MERGE_C R11, RZ, R2, RZ ;  /* 0x00000002ff0b723e */ /* 0x004fe400048060ff */
[----:B------:R-:W-:Y:S01]  /*de60*/  F2FP.SATFINITE.E5M2.F32.PACK_AB_MERGE_C R13, RZ, R0, RZ ;  /* 0x00000000ff0d723e */ /* 0x000fe200048060ff */
[----:B----4-:R-:W-:Y:S01]  /*de70*/  FMUL R0, R224, UR28 ;  /* 0x0000001ce0007c20 */ /* 0x010fe20008400000 */
[----:B------:R-:W-:Y:S01]  /*de80*/  FMUL R2, R225, UR28 ;  /* 0x0000001ce1027c20 */ /* 0x000fe20008400000 */
[----:B------:R-:W2:Y:S04]  /*de90*/  LDL.LU R224, [R1+0x24] ;  /* 0x0000240001e07983 */ /* 0x000ea80000300800 */
[----:B------:R-:W4:Y:S01]  /*dea0*/  LDL.LU R225, [R1+0x28] ;  /* 0x0000280001e17983 */ /* 0x000f220000300800 */
[----:B------:R-:W-:-:S03]  /*deb0*/  FMUL R3, R226, UR28 ;  /* 0x0000001ce2037c20 */ /* 0x000fc60008400000 */
[----:B------:R-:W4:Y:S04]  /*dec0*/  LDL.LU R226, [R1+0x2c] ;  /* 0x00002c0001e27983 */ /* 0x000f280000300800 */
[----:B------:R-:W4:Y:S04]  /*ded0*/  LDL.LU R227, [R1+0x30] ;  /* 0x0000300001e37983 */ /* 0x000f280000300800 */
[----:B------:R-:W-:Y:S01]  /*dee0*/  @!P3 STG.E.U8 desc[UR22][R26.64+0xb8], R9 ;  /* 0x0000b8091a00b986 */ /* 0x000fe2000c101116 */
[----:B------:R-:W-:-:S03]  /*def0*/  ISETP.LT.OR P3, PT, R34, 0xc1, !P1 ;  /* 0x000000c12200780c */ /* 0x000fc60004f61670 */
[----:B------:R0:W-:Y:S01]  /*df00*/  @!P4 STG.E.U8 desc[UR22][R26.64+0xb9], R7 ;  /* 0x0000b9071a00c986 */ /* 0x0001e2000c101116 */
[----:B------:R-:W-:-:S03]  /*df10*/  ISETP.LT.OR P4, PT, R34, 0xc2, !P1 ;  /* 0x000000c22200780c */ /* 0x000fc60004f81670 */
[----:B------:R-:W-:Y:S01]  /*df20*/  @!P5 STG.E.U8 desc[UR22][R24.64+0xc0], R11 ;  /* 0x0000c00b1800d986 */ /* 0x000fe2000c101116 */
[----:B------:R-:W-:-:S03]  /*df30*/  ISETP.LT.OR P5, PT, R34, 0xc9, !P2 ;  /* 0x000000c92200780c */ /* 0x000fc600057a1670 */
[----:B------:R1:W-:Y:S01]  /*df40*/  @!P6 STG.E.U8 desc[UR22][R24.64+0xc1], R5 ;  /* 0x0000c1051800e986 */ /* 0x0003e2000c101116 */
[----:B0-----:R-:W-:-:S03]  /*df50*/  F2FP.SATFINITE.E5M2.F32.PACK_AB_MERGE_C R7, RZ, R0, RZ ;  /* 0x00000000ff07723e */ /* 0x001fc600048060ff */
[----:B------:R-:W-:Y:S01]  /*df60*/  @!P3 STG.E.U8 desc[UR22][R26.64+0xc0], R13 ;  /* 0x0000c00d1a00b986 */ /* 0x000fe2000c101116 */
[C---:B------:R-:W-:Y:S02]  /*df70*/  ISETP.LT.OR P6, PT, R34.reuse, 0xca, !P2 ;  /* 0x000000ca2200780c */ /* 0x040fe400057c1670 */
[----:B-1----:R-:W-:Y:S01]  /*df80*/  F2FP.SATFINITE.E5M2.F32.PACK_AB_MERGE_C R5, RZ, R2, RZ ;  /* 0x00000002ff05723e */ /* 0x002fe200048060ff */
[----:B------:R0:W-:Y:S01]  /*df90*/  @!P4 STG.E.U8 desc[UR22][R26.64+0xc1], R7 ;  /* 0x0000c1071a00c986 */ /* 0x0001e2000c101116 */
[C---:B------:R-:W-:Y:S02]  /*dfa0*/  ISETP.LT.OR P3, PT, R34.reuse, 0xc9, !P1 ;  /* 0x000000c92200780c */ /* 0x040fe40004f61670 */
[C---:B------:R-:W-:Y:S01]  /*dfb0*/  ISETP.LT.OR P4, PT, R34.reuse, 0xca, !P1 ;  /* 0x000000ca2200780c */ /* 0x040fe20004f81670 */
[----:B------:R1:W-:Y:S01]  /*dfc0*/  @!P5 STG.E.U8 desc[UR22][R24.64+0xc8], R5 ;  /* 0x0000c8051800d986 */ /* 0x0003e2000c101116 */
[----:B------:R-:W-:Y:S02]  /*dfd0*/  ISETP.LT.OR P5, PT, R34, 0xd1, !P2 ;  /* 0x000000d12200780c */ /* 0x000fe400057a1670 */
[----:B------:R-:W-:-:S02]  /*dfe0*/  F2FP.SATFINITE.E5M2.F32.PACK_AB_MERGE_C R9, RZ, R3, RZ ;  /* 0x00000003ff09723e */ /* 0x000fc400048060ff */
[----:B------:R-:W-:-:S03]  /*dff0*/  F2FP.SATFINITE.E5M2.F32.PACK_AB_MERGE_C R11, RZ, R4, RZ ;  /* 0x00000004ff0b723e */ /* 0x000fc600048060ff */
[----:B------:R1:W-:Y:S04]  /*e000*/  @!P6 STG.E.U8 desc[UR22][R24.64+0xc9], R9 ;  /* 0x0000c9091800e986 */ /* 0x0003e8000c101116 */
[----:B------:R-:W-:Y:S01]  /*e010*/  @!P3 STG.E.U8 desc[UR22][R26.64+0xc8], R11 ;  /* 0x0000c80b1a00b986 */ /* 0x000fe2000c101116 */
[----:B------:R-:W-:-:S03]  /*e020*/  FMUL R0, R220, UR28 ;  /* 0x0000001cdc007c20 */ /* 0x000fc60008400000 */
[----:B------:R-:W4:Y:S02]  /*e030*/  LDL.LU R220, [R1+0x34] ;  /* 0x0000340001dc7983 */ /* 0x000f240000300800 */
[----:B0-----:R-:W-:Y:S01]  /*e040*/  F2FP.SATFINITE.E5M2.F32.PACK_AB_MERGE_C R7, RZ, R0, RZ ;  /* 0x00000000ff07723e */ /* 0x001fe200048060ff */
[----:B------:R-:W-:Y:S02]  /*e050*/  FMUL R2, R221, UR28 ;  /* 0x0000001cdd027c20 */ /* 0x000fe40008400000 */
[----:B------:R-:W4:Y:S03]  /*e060*/  LDL.LU R221, [R1+0x38] ;  /* 0x0000380001dd7983 */ /* 0x000f260000300800 */
[----:B-1----:R-:W-:Y:S01]  /*e070*/  F2FP.SATFINITE.E5M2.F32.PACK_AB_MERGE_C R5, RZ, R2, RZ ;  /* 0x00000002ff05723e */ /* 0x002fe200048060ff */
[----:B------:R-:W-:Y:S04]  /*e080*/  @!P4 STG.E.U8 desc[UR22][R26.64+0xc9], R7 ;  /* 0x0000c9071a00c986 */ /* 0x000fe8000c101116 */
[----:B------:R0:W-:Y:S01]  /*e090*/  @!P5 STG.E.U8 desc[UR22][R24.64+0xd0], R5 ;  /* 0x0000d0051800d986 */ /* 0x0001e2000c101116 */
[----:B------:R-:W-:-:S03]  /*e0a0*/  FMUL R3, R223, UR28 ;  /* 0x0000001cdf037c20 */ /* 0x000fc60008400000 */
[----:B------:R-:W4:Y:S02]  /*e0b0*/  LDL.LU R223, [R1+0x3c] ;  /* 0x00003c0001df7983 */ /* 0x000f240000300800 */
[----:B------:R-:W-:Y:S01]  /*e0c0*/  F2FP.SATFINITE.E5M2.F32.PACK_AB_MERGE_C R9, RZ, R3, RZ ;  /* 0x00000003ff09723e */ /* 0x000fe200048060ff */
[----:B---3--:R-:W-:Y:S02]  /*e0d0*/  FMUL R0, R222, UR28 ;  /* 0x0000001cde007c20 */ /* 0x008fe40008400000 */
[----:B------:R-:W3:Y:S03]  /*e0e0*/  LDL.LU R222, [R1+0x40] ;  /* 0x0000400001de7983 */ /* 0x000ee60000300800 */
[----:B------:R-:W-:Y:S01]  /*e0f0*/  F2FP.SATFINITE.E5M2.F32.PACK_AB_MERGE_C R13, RZ, R0, RZ ;  /* 0x00000000ff0d723e */ /* 0x000fe200048060ff */
[----:B--2---:R-:W-:Y:S02]  /*e100*/  FMUL R2, R224, UR28 ;  /* 0x0000001ce0027c20 */ /* 0x004fe40008400000 */
[----:B------:R-:W2:Y:S01]  /*e110*/  LDL.LU R224, [R1+0x44] ;  /* 0x0000440001e07983 */ /* 0x000ea20000300800 */
[----:B----4-:R-:W-:-:S03]  /*e120*/  FMUL R0, R225, UR28 ;  /* 0x0000001ce1007c20 */ /* 0x010fc60008400000 */
[----:B------:R-:W4:Y:S01]  /*e130*/  LDL.LU R225, [R1+0x48] ;  /* 0x0000480001e17983 */ /* 0x000f220000300800 */
[----:B------:R-:W-:Y:S01]  /*e140*/  FMUL R3, R226, UR28 ;  /* 0x0000001ce2037c20 */ /* 0x000fe20008400000 */
[----:B0-----:R-:W-:Y:S02]  /*e150*/  F2FP.SATFINITE.E5M2.F32.PACK_AB_MERGE_C R5, RZ, R0, RZ ;  /* 0x00000000ff05723e */ /* 0x001fe400048060ff */
[----:B------:R-:W4:Y:S01]  /*e160*/  LDL.LU R226, [R1+0x4c] ;  /* 0x00004c0001e27983 */ /* 0x000f220000300800 */
[----:B------:R-:W-:-:S03]  /*e170*/  FMUL R0, R227, UR28 ;  /* 0x0000001ce3007c20 */ /* 0x000fc60008400000 */
[----:B------:R-:W4:Y:S01]  /*e180*/  LDL.LU R227, [R1+0x50] ;  /* 0x0000500001e37983 */ /* 0x000f220000300800 */
[C---:B------:R-:W-:Y:S02]  /*e190*/  ISETP.LT.OR P6, PT, R34.reuse, 0xd2, !P2 ;  /* 0x000000d22200780c */ /* 0x040fe400057c1670 */
[C---:B------:R-:W-:Y:S01]  /*e1a0*/  ISETP.LT.OR P4, PT, R34.reuse, 0xd2, !P1 ;  /* 0x000000d22200780c */ /* 0x040fe20004f81670 */
[----:B------:R-:W4:Y:S01]  /*e1b0*/  LDL.LU R218, [R1+0x54] ;  /* 0x0000540001da7983 */ /* 0x000f220000300800 */
[C---:B------:R-:W-:Y:S02]  /*e1c0*/  ISETP.LT.OR P3, PT, R34.reuse, 0xd1, !P1 ;  /* 0x000000d12200780c */ /* 0x040fe40004f61670 */
[----:B------:R-:W-:Y:S02]  /*e1d0*/  ISETP.LT.OR P5, PT, R34, 0xd9, !P2 ;  /* 0x000000d92200780c */ /* 0x000fe400057a1670 */
[----:B------:R-:W-:Y:S02]  /*e1e0*/  F2FP.SATFINITE.E5M2.F32.PACK_AB_MERGE_C R7, RZ, R2, RZ ;  /* 0x00000002ff07723e */ /* 0x000fe400048060ff */
[----:B------:R-:W-:-:S03]  /*e1f0*/  F2FP.SATFINITE.E5M2.F32.PACK_AB_MERGE_C R11, RZ, R0, RZ ;  /* 0x00000000ff0b723e */ /* 0x000fc600048060ff */
[----:B------:R0:W-:Y:S01]  /*e200*/  @!P6 STG.E.U8 desc[UR22][R24.64+0xd1], R9 ;  /* 0x0000d1091800e986 */ /* 0x0001e2000c101116 */
[----:B------:R-:W-:-:S03]  /*e210*/  ISETP.LT.OR P6, PT, R34, 0xda, !P2 ;  /* 0x000000da2200780c */ /* 0x000fc600057c1670 */
[----:B------:R-:W-:Y:S01]  /*e220*/  @!P4 STG.E.U8 desc[UR22][R26.64+0xd1], R7 ;  /* 0x0000d1071a00c986 */ /* 0x000fe2000c101116 */
[----:B------:R-:W-:-:S03]  /*e230*/  ISETP.LT.OR P4, PT, R34, 0xda, !P1 ;  /* 0x000000da2200780c */ /* 0x000fc60004f81670 */
[----:B------:R-:W-:Y:S01]  /*e240*/  @!P3 STG.E.U8 desc[UR22][R26.64+0xd0], R13 ;  /* 0x0000d00d1a00b986 */ /* 0x000fe2000c101116 */
[----:B0-----:R-:W-:-:S03]  /*e250*/  F2FP.SATFINITE.E5M2.F32.PACK_AB_MERGE_C R9, RZ, R3, RZ ;  /* 0x00000003ff09723e */ /* 0x001fc600048060ff */
[----:B------:R0:W-:Y:S04]  /*e260*/  @!P5 STG.E.U8 desc[UR22][R24.64+0xd8], R5 ;  /* 0x0000d8051800d986 */ /* 0x0001e8000c101116 */
[----:B------:R1:W-:Y:S01]  /*e270*/  @!P6 STG.E.U8 desc[UR22][R24.64+0xd9], R9 ;  /* 0x0000d9091800e986 */ /* 0x0003e2000c101116 */
[----:B------:R-:W-:-:S03]  /*e280*/  FMUL R0, R220, UR28 ;  /* 0x0000001cdc007c20 */ /* 0x000fc60008400000 */
[----:B------:R-:W4:Y:S02]  /*e290*/  LDL.LU R220, [R1+0x58] ;  /* 0x0000580001dc7983 */ /* 0x000f240000300800 */
[----:B0-----:R-:W-:Y:S01]  /*e2a0*/  F2FP.SATFINITE.E5M2.F32.PACK_AB_MERGE_C R5, RZ, R0, RZ ;  /* 0x00000000ff05723e */ /* 0x001fe200048060ff */
[----:B------:R-:W-:Y:S02]  /*e2b0*/  FMUL R2, R221, UR28 ;  /* 0x0000001cdd027c20 */ /* 0x000fe40008400000 */
[----:B------:R-:W4:Y:S03]  /*e2c0*/  LDL.LU R221, [R1+0x5c] ;  /* 0x00005c0001dd7983 */ /* 0x000f260000300800 */
[----:B------:R-:W-:Y:S01]  /*e2d0*/  F2FP.SATFINITE.E5M2.F32.PACK_AB_MERGE_C R7, RZ, R2, RZ ;  /* 0x00000002ff07723e */ /* 0x000fe200048060ff */
[----:B------:R0:W-:Y:S01]  /*e2e0*/  @!P4 STG.E.U8 desc[UR22][R26.64+0xd9], R5 ;  /* 0x0000d9051a00c986 */ /* 0x0001e2000c101116 */
[----:B------:R-:W-:-:S03]  /*e2f0*/  FMUL R3, R223, UR28 ;  /* 0x0000001cdf037c20 */ /* 0x000fc60008400000 */
[----:B------:R-:W4:Y:S02]  /*e300*/  LDL.LU R223, [R1+0x60] ;  /* 0x0000600001df7983 */ /* 0x000f240000300800 */
[----:B-1----:R-:W-:Y:S01]  /*e310*/  F2FP.SATFINITE.E5M2.F32.PACK_AB_MERGE_C R9, RZ, R3, RZ ;  /* 0x00000003ff09723e */ /* 0x002fe200048060ff */
[----:B---3--:R-:W-:Y:S02]  /*e320*/  FMUL R4, R222, UR28 ;  /* 0x0000001cde047c20 */ /* 0x008fe40008400000 */
[----:B------:R-:W3:Y:S01]  /*e330*/  LDL.LU R222, [R1+0x64] ;  /* 0x0000640001de7983 */ /* 0x000ee20000300800 */
[----:B--2---:R-:W-:-:S03]  /*e340*/  FMUL R0, R224, UR28 ;  /* 0x0000001ce0007c20 */ /* 0x004fc60008400000 */
[----:B------:R-:W2:Y:S01]  /*e350*/  LDL.LU R224, [R1+0x68] ;  /* 0x0000680001e07983 */ /* 0x000ea20000300800 */
[----:B----4-:R-:W-:Y:S01]  /*e360*/  FMUL R2, R225, UR28 ;  /* 0x0000001ce1027c20 */ /* 0x010fe20008400000 */
[----:B0-----:R-:W-:Y:S02]  /*e370*/  F2FP.SATFINITE.E5M2.F32.PACK_AB_MERGE_C R5, RZ, R0, RZ ;  /* 0x00000000ff05723e */ /* 0x001fe400048060ff */
[----:B------:R-:W4:Y:S01]  /*e380*/  LDL.LU R225, [R1+0x6c] ;  /* 0x00006c0001e17983 */ /* 0x000f220000300800 */
[----:B------:R-:W-:-:S03]  /*e390*/  FMUL R3, R226, UR28 ;  /* 0x0000001ce2037c20 */ /* 0x000fc60008400000 */
[----:B------:R-:W4:Y:S01]  /*e3a0*/  LDL.LU R226, [R1+0x70] ;  /* 0x0000700001e27983 */ /* 0x000f220000300800 */
[----:B------:R-:W-:-:S03]  /*e3b0*/  FMUL R0, R227, UR28 ;  /* 0x0000001ce3007c20 */ /* 0x000fc60008400000 */
[----:B------:R-:W4:Y:S01]  /*e3c0*/  LDL.LU R227, [R1+0x74] ;  /* 0x0000740001e37983 */ /* 0x000f220000300800 */
[C---:B------:R-:W-:Y:S02]  /*e3d0*/  ISETP.LT.OR P3, PT, R34.reuse, 0xd9, !P1 ;  /* 0x000000d92200780c */ /* 0x040fe40004f61670 */
[C---:B------:R-:W-:Y:S02]  /*e3e0*/  ISETP.LT.OR P5, PT, R34.reuse, 0xe1, !P2 ;  /* 0x000000e12200780c */ /* 0x040fe400057a1670 */
[C---:B------:R-:W-:Y:S02]  /*e3f0*/  ISETP.LT.OR P6, PT, R34.reuse, 0xe2, !P2 ;  /* 0x000000e22200780c */ /* 0x040fe400057c1670 */
[----:B------:R-:W-:-:S07]  /*e400*/  ISETP.LT.OR P4, PT, R34, 0xe2, !P1 ;  /* 0x000000e22200780c */ /* 0x000fce0004f81670 */
[----:B------:R-:W-:Y:S01]  /*e410*/  @!P3 STG.E.U8 desc[UR22][R26.64+0xd8], R11 ;  /* 0x0000d80b1a00b986 */ /* 0x000fe2000c101116 */
[----:B------:R-:W-:-:S03]  /*e420*/  ISETP.LT.OR P3, PT, R34, 0xe1, !P1 ;  /* 0x000000e12200780c */ /* 0x000fc60004f61670 */
[----:B------:R0:W-:Y:S01]  /*e430*/  @!P5 STG.E.U8 desc[UR22][R24.64+0xe0], R7 ;  /* 0x0000e0071800d986 */ /* 0x0001e2000c101116 */
[----:B------:R-:W-:-:S03]  /*e440*/  ISETP.LT.OR P5, PT, R34, 0xe9, !P2 ;  /* 0x000000e92200780c */ /* 0x000fc600057a1670 */
[----:B------:R1:W-:Y:S01]  /*e450*/  @!P6 STG.E.U8 desc[UR22][R24.64+0xe1], R9 ;  /* 0x0000e1091800e986 */ /* 0x0003e2000c101116 */
[----:B------:R-:W-:Y:S02]  /*e460*/  ISETP.LT.OR P6, PT, R34, 0xea, !P2 ;  /* 0x000000ea2200780c */ /* 0x000fe400057c1670 */
[----:B------:R-:W-:Y:S01]  /*e470*/  F2FP.SATFINITE.E5M2.F32.PACK_AB_MERGE_C R13, RZ, R4, RZ ;  /* 0x00000004ff0d723e */ /* 0x000fe200048060ff */
[----:B------:R1:W-:Y:S01]  /*e480*/  @!P4 STG.E.U8 desc[UR22][R26.64+0xe1], R5 ;  /* 0x0000e1051a00c986 */ /* 0x0003e2000c101116 */
[----:B0-----:R-:W-:-:S03]  /*e490*/  F2FP.SATFINITE.E5M2.F32.PACK_AB_MERGE_C R7, RZ, R2, RZ ;  /* 0x00000002ff07723e */ /* 0x001fc600048060ff */
[----:B------:R-:W-:Y:S01]  /*e4a0*/  @!P3 STG.E.U8 desc[UR22][R26.64+0xe0], R13 ;  /* 0x0000e00d1a00b986 */ /* 0x000fe2000c101116 */
[----:B-1----:R-:W-:-:S03]  /*e4b0*/  F2FP.SATFINITE.E5M2.F32.PACK_AB_MERGE_C R9, RZ, R3, RZ ;  /* 0x00000003ff09723e */ /* 0x002fc600048060ff */
[----:B------:R0:W-:Y:S01]  /*e4c0*/  @!P5 STG.E.U8 desc[UR22][R24.64+0xe8], R7 ;  /* 0x0000e8071800d986 */ /* 0x0001e2000c101116 */
[C---:B------:R-:W-:Y:S02]  /*e4d0*/  ISETP.LT.OR P3, PT, R34.reuse, 0xe9, !P1 ;  /* 0x000000e92200780c */ /* 0x040fe40004f61670 */
[C---:B------:R-:W-:Y:S01]  /*e4e0*/  ISETP.LT.OR P4, PT, R34.reuse, 0xea, !P1 ;  /* 0x000000ea2200780c */ /* 0x040fe20004f81670 */
[----:B------:R1:W-:Y:S01]  /*e4f0*/  @!P6 STG.E.U8 desc[UR22][R24.64+0xe9], R9 ;  /* 0x0000e9091800e986 */ /* 0x0003e2000c101116 */
[----:B------:R-:W-:Y:S01]  /*e500*/  ISETP.LT.OR P5, PT, R34, 0xf1, !P2 ;  /* 0x000000f12200780c */ /* 0x000fe200057a1670 */
[----:B------:R-:W-:Y:S01]  /*e510*/  FMUL R2, R218, UR28 ;  /* 0x0000001cda027c20 */ /* 0x000fe20008400000 */
[----:B------:R-:W-:Y:S02]  /*e520*/  ISETP.LT.OR P6, PT, R34, 0xf2, !P2 ;  /* 0x000000f22200780c */ /* 0x000fe400057c1670 */
[----:B------:R-:W-:Y:S02]  /*e530*/  F2FP.SATFINITE.E5M2.F32.PACK_AB_MERGE_C R11, RZ, R0, RZ ;  /* 0x00000000ff0b723e */ /* 0x000fe400048060ff */
[----:B------:R-:W-:-:S03]  /*e540*/  F2FP.SATFINITE.E5M2.F32.PACK_AB_MERGE_C R5, RZ, R2, RZ ;  /* 0x00000002ff05723e */ /* 0x000fc600048060ff */
[----:B------:R-:W-:Y:S01]  /*e550*/  @!P3 STG.E.U8 desc[UR22][R26.64+0xe8], R11 ;  /* 0x0000e80b1a00b986 */ /* 0x000fe2000c101116 */
[----:B------:R-:W-:-:S03]  /*e560*/  ISETP.LT.OR P3, PT, R34, 0xf1, !P1 ;  /* 0x000000f12200780c */ /* 0x000fc60004f61670 */
[----:B------:R-:W-:Y:S01]  /*e570*/  @!P4 STG.E.U8 desc[UR22][R26.64+0xe9], R5 ;  /* 0x0000e9051a00c986 */ /* 0x000fe2000c101116 */
[C---:B------:R-:W-:Y:S02]  /*e580*/  ISETP.LT.OR P4, PT, R34.reuse, 0xf9, !P2 ;  /* 0x000000f92200780c */ /* 0x040fe40005781670 */
[----:B------:R-:W-:Y:S01]  /*e590*/  ISETP.LT.OR P2, PT, R34, 0xfa, !P2 ;  /* 0x000000fa2200780c */ /* 0x000fe20005741670 */
[----:B------:R-:W-:-:S05]  /*e5a0*/  FMUL R0, R220, UR28 ;  /* 0x0000001cdc007c20 */ /* 0x000fca0008400000 */
[----:B0-----:R-:W-:-:S05]  /*e5b0*/  F2FP.SATFINITE.E5M2.F32.PACK_AB_MERGE_C R7, RZ, R0, RZ ;  /* 0x00000000ff07723e */ /* 0x001fca00048060ff */
[----:B------:R0:W-:Y:S01]  /*e5c0*/  @!P5 STG.E.U8 desc[UR22][R24.64+0xf0], R7 ;  /* 0x0000f0071800d986 */ /* 0x0001e2000c101116 */
[----:B------:R-:W-:-:S05]  /*e5d0*/  FMUL R3, R221, UR28 ;  /* 0x0000001cdd037c20 */ /* 0x000fca0008400000 */
[----:B-1----:R-:W-:Y:S02]  /*e5e0*/  F2FP.SATFINITE.E5M2.F32.PACK_AB_MERGE_C R9, RZ, R3, RZ ;  /* 0x00000003ff09723e */ /* 0x002fe400048060ff */
[----:B------:R-:W-:-:S03]  /*e5f0*/  ISETP.LT.OR P5, PT, R34, 0xf2, !P1 ;  /* 0x000000f22200780c */ /* 0x000fc60004fa1670 */
[----:B------:R1:W-:Y:S01]  /*e600*/  @!P6 STG.E.U8 desc[UR22][R24.64+0xf1], R9 ;  /* 0x0000f1091800e986 */ /* 0x0003e2000c101116 */
[C---:B------:R-:W-:Y:S02]  /*e610*/  ISETP.LT.OR P6, PT, R34.reuse, 0xf9, !P1 ;  /* 0x000000f92200780c */ /* 0x040fe40004fc1670 */
[----:B------:R-:W-:Y:S01]  /*e620*/  ISETP.LT.OR P1, PT, R34, 0xfa, !P1 ;  /* 0x000000fa2200780c */ /* 0x000fe20004f21670 */
[----:B------:R-:W-:-:S05]  /*e630*/  FMUL R0, R223, UR28 ;  /* 0x0000001cdf007c20 */ /* 0x000fca0008400000 */
[----:B------:R-:W-:-:S05]  /*e640*/  F2FP.SATFINITE.E5M2.F32.PACK_AB_MERGE_C R13, RZ, R0, RZ ;  /* 0x00000000ff0d723e */ /* 0x000fca00048060ff */
[----:B------:R0:W-:Y:S01]  /*e650*/  @!P3 STG.E.U8 desc[UR22][R26.64+0xf0], R13 ;  /* 0x0000f00d1a00b986 */ /* 0x0001e2000c101116 */
[----:B---3--:R-:W-:Y:S01]  /*e660*/  FMUL R0, R222, UR28 ;  /* 0x0000001cde007c20 */ /* 0x008fe20008400000 */
[----:B--2---:R-:W-:Y:S01]  /*e670*/  FMUL R2, R224, UR28 ;  /* 0x0000001ce0027c20 */ /* 0x004fe20008400000 */
[----:B----4-:R-:W-:-:S03]  /*e680*/  FMUL R3, R225, UR28 ;  /* 0x0000001ce1037c20 */ /* 0x010fc60008400000 */
[----:B0-----:R-:W-:Y:S01]  /*e690*/  F2FP.SATFINITE.E5M2.F32.PACK_AB_MERGE_C R7, RZ, R0, RZ ;  /* 0x00000000ff07723e */ /* 0x001fe200048060ff */
[----:B------:R-:W-:Y:S01]  /*e6a0*/  FMUL R4, R226, UR28 ;  /* 0x0000001ce2047c20 */ /* 0x000fe20008400000 */
[----:B------:R-:W-:Y:S01]  /*e6b0*/  FMUL R5, R227, UR28 ;  /* 0x0000001ce3057c20 */ /* 0x000fe20008400000 */
[----:B-1----:R-:W-:Y:S02]  /*e6c0*/  F2FP.SATFINITE.E5M2.F32.PACK_AB_MERGE_C R9, RZ, R2, RZ ;  /* 0x00000002ff09723e */ /* 0x002fe400048060ff */
[----:B------:R-:W-:Y:S02]  /*e6d0*/  F2FP.SATFINITE.E5M2.F32.PACK_AB_MERGE_C R3, RZ, R3, RZ ;  /* 0x00000003ff03723e */ /* 0x000fe400048060ff */
[----:B------:R-:W-:Y:S02]  /*e6e0*/  F2FP.SATFINITE.E5M2.F32.PACK_AB_MERGE_C R11, RZ, R4, RZ ;  /* 0x00000004ff0b723e */ /* 0x000fe400048060ff */
[----:B------:R-:W-:Y:S01]  /*e6f0*/  F2FP.SATFINITE.E5M2.F32.PACK_AB_MERGE_C R5, RZ, R5, RZ ;  /* 0x00000005ff05723e */ /* 0x000fe200048060ff */
[----:B------:R0:W-:Y:S04]  /*e700*/  @!P5 STG.E.U8 desc[UR22][R26.64+0xf1], R7 ;  /* 0x0000f1071a00d986 */ /* 0x0001e8000c101116 */
[----:B------:R0:W-:Y:S04]  /*e710*/  @!P4 STG.E.U8 desc[UR22][R24.64+0xf8], R9 ;  /* 0x0000f8091800c986 */ /* 0x0001e8000c101116 */
[----:B------:R0:W-:Y:S04]  /*e720*/  @!P2 STG.E.U8 desc[UR22][R24.64+0xf9], R3 ;  /* 0x0000f9031800a986 */ /* 0x0001e8000c101116 */
[----:B------:R0:W-:Y:S04]  /*e730*/  @!P6 STG.E.U8 desc[UR22][R26.64+0xf8], R11 ;  /* 0x0000f80b1a00e986 */ /* 0x0001e8000c101116 */
[----:B------:R0:W-:Y:S02]  /*e740*/  @!P1 STG.E.U8 desc[UR22][R26.64+0xf9], R5 ;  /* 0x0000f9051a009986 */ /* 0x0001e4000c101116 */
.L_x_296:
[----:B------:R-:W-:Y:S05]  /*e750*/  BSYNC B0 ;  /* 0x0000000000007941 */ /* 0x000fea0003800000 */
.L_x_38:
[----:B0-----:R-:W2:Y:S01]  /*e760*/  LDL.LU R5, [R1+0x84] ;  /* 0x0000840001057983 */ /* 0x001ea20000300800 */
[----:B------:R-:W-:Y:S01]  /*e770*/  IMAD.U32 R2, RZ, RZ, UR24 ;  /* 0x00000018ff027e24 */ /* 0x000fe2000f8e00ff */
[----:B------:R-:W-:Y:S02]  /*e780*/  ULDC.64 UR4, c[0x0][0x650] ;  /* 0x0001940000047ab9 */ /* 0x000fe40000000a00 */
[----:B------:R-:W3:Y:S01]  /*e790*/  LDL.LU R4, [R1+0x80] ;  /* 0x0000800001047983 */ /* 0x000ee20000300800 */
[----:B------:R-:W-:Y:S02]  /*e7a0*/  IMAD.U32 R3, RZ, RZ, UR25 ;  /* 0x00000019ff037e24 */ /* 0x000fe4000f8e00ff */
[----:B------:R-:W-:Y:S02]  /*e7b0*/  IMAD.U32 R3, RZ, RZ, UR13 ;  /* 0x0000000dff037e24 */ /* 0x000fe4000f8e00ff */
[----:B------:R-:W-:Y:S02]  /*e7c0*/  IMAD.MOV.U32 R6, RZ, RZ, -0x1 ;  /* 0xffffffffff067424 */ /* 0x000fe400078e00ff */
[----:B-----5:R-:W-:-:S04]  /*e7d0*/  IMAD.U32 R0, RZ, RZ, UR20 ;  /* 0x00000014ff007e24 */ /* 0x020fc8000f8e00ff */
[----:B------:R0:W-:Y:S02]  /*e7e0*/  SYNCS.ARRIVE.TRANS64.A1T0 RZ, [R0+UR36], RZ ;  /* 0x000000ff00ff79a7 */ /* 0x0001e40008100024 */
[----:B0-----:R-:W-:Y:S02]  /*e7f0*/  PRMT R0, RZ, 0x7610, R0 ;  /* 0x00007610ff007816 */ /* 0x001fe40000000000 */
[----:B--2---:R-:W-:-:S04]  /*e800*/  LEA R5, P1, R2, R5, 0x1 ;  /* 0x0000000502057211 */ /* 0x004fc800078208ff */
[----:B---3--:R-:W-:Y:S01]  /*e810*/  LEA.HI.X R4, R2, R4, R3, 0x1, P1 ;  /* 0x0000000402047211 */ /* 0x008fe200008f0c03 */
[----:B------:R-:W-:Y:S01]  /*e820*/  IMAD.MOV.U32 R2, RZ, RZ, -0x1 ;  /* 0xffffffffff027424 */ /* 0x000fe200078e00ff */
[----:B------:R0:W-:Y:S01]  /*e830*/  STL [R1+0x84], R5 ;  /* 0x0000840501007387 */ /* 0x0001e20000100800 */
[----:B------:R-:W-:Y:S01]  /*e840*/  IMAD.MOV.U32 R3, RZ, RZ, -0x1 ;  /* 0xffffffffff037424 */ /* 0x000fe200078e00ff */
[----:B------:R-:W-:Y:S02]  /*e850*/  ISETP.GE.U32.AND P1, PT, R5, UR4, PT ;  /* 0x0000000405007c0c */ /* 0x000fe4000bf26070 */
[----:B------:R0:W-:Y:S02]  /*e860*/  STL [R1+0x80], R4 ;  /* 0x0000800401007387 */ /* 0x0001e40000100800 */
[----:B------:R-:W-:Y:S02]  /*e870*/  ISETP.GE.U32.AND.EX P1, PT, R4, UR5, PT, P1 ;  /* 0x0000000504007c0c */ /* 0x000fe4000bf26110 */
[----:B------:R0:W-:Y:S04]  /*e880*/  STL [R1+0x88], R6 ;  /* 0x0000880601007387 */ /* 0x0001e80000100800 */
[----:B------:R0:W-:Y:S04]  /*e890*/  STL [R1+0x78], R2 ;  /* 0x0000780201007387 */ /* 0x0001e80000100800 */
[----:B------:R0:W-:Y:S03]  /*e8a0*/  STL [R1+0x8c], R3 ;  /* 0x00008c0301007387 */ /* 0x0001e60000100800 */
[----:B------:R-:W-:Y:S05]  /*e8b0*/  @P1 BRA `(.L_x_297) ;  /* 0x0000000400941947 */ /* 0x000fea0003800000 */
[----:B------:R-:W2:Y:S01]  /*e8c0*/  S2UR UR8, SR_CTAID.X ;  /* 0x00000000000879c3 */ /* 0x000ea20000002500 */
[----:B------:R-:W-:Y:S01]  /*e8d0*/  ULDC.64 UR4, c[0x0][0x628] ;  /* 0x00018a0000047ab9 */ /* 0x000fe20000000a00 */
[----:B------:R-:W-:Y:S01]  /*e8e0*/  ULDC UR6, c[0x0][0x150] ;  /* 0x0000540000067ab9 */ /* 0x000fe20000000800 */
[----:B------:R-:W-:Y:S01]  /*e8f0*/  ISETP.NE.U32.AND P1, PT, RZ, UR4, PT ;  /* 0x00000004ff007c0c */ /* 0x000fe2000bf25070 */
[----:B------:R-:W-:Y:S01]  /*e900*/  ULDC UR26, c[0x0][0x630] ;  /* 0x00018c00001a7ab9 */ /* 0x000fe20000000800 */
[C---:B------:R-:W-:Y:S01]  /*e910*/  R2UR UR29, R5.reuse ;  /* 0x00000000051d72ca */ /* 0x040fe200000e0000 */
[----:B------:R-:W-:Y:S01]  /*e920*/  ULDC UR33, c[0x0][0x154] ;  /* 0x0000550000217ab9 */ /* 0x000fe20000000800 */
[----:B------:R-:W-:Y:S01]  /*e930*/  ISETP.NE.AND.EX P1, PT, RZ, UR5, PT, P1 ;  /* 0x00000005ff007c0c */ /* 0x000fe2000bf25310 */
[----:B------:R-:W3:Y:S01]  /*e940*/  S2UR UR41, SR_CTAID.Y ;  /* 0x00000000002979c3 */ /* 0x000ee20000002600 */
[----:B------:R-:W-:Y:S02]  /*e950*/  R2UR UR32, R4 ;  /* 0x00000000042072ca */ /* 0x000fe400000e0000 */
[----:B------:R-:W-:-:S02]  /*e960*/  R2UR UR30, R5 ;  /* 0x00000000051e72ca */ /* 0x000fc400000e0000 */
[----:B------:R-:W-:Y:S02]  /*e970*/  R2UR UR31, R4 ;  /* 0x00000000041f72ca */ /* 0x000fe400000e0000 */
[----:B--2---:R-:W-:-:S05]  /*e980*/  I2FP.F32.U32 R0, UR8 ;  /* 0x0000000800007c45 */ /* 0x004fca0008201000 */
[----:B------:R-:W-:-:S04]  /*e990*/  FMUL R0, R0, UR6 ;  /* 0x0000000600007c20 */ /* 0x000fc80008400000 */
[----:B0-----:R0:W2:Y:S01]  /*e9a0*/  F2I.U32.TRUNC.NTZ R2, R0 ;  /* 0x0000000000027305 */ /* 0x0010a2000020f000 */
[----:B---3--:R-:W-:Y:S05]  /*e9b0*/  @!P1 BRA `(.L_x_298) ;  /* 0x0000000000309947 */ /* 0x008fea0003800000 */
[----:B------:R-:W-:Y:S01]  /*e9c0*/  R2UR UR9, R5 ;  /* 0x00000000050972ca */ /* 0x000fe200000e0000 */
[----:B------:R-:W-:Y:S01]  /*e9d0*/  ULDC UR6, c[0x0][0x634] ;  /* 0x00018d0000067ab9 */ /* 0x000fe20000000800 */
[----:B------:R-:W-:-:S11]  /*e9e0*/  R2UR UR10, R4 ;  /* 0x00000000040a72ca */ /* 0x000fd600000e0000 */
[----:B------:R-:W-:-:S04]  /*e9f0*/  UIADD3 UR6, UP0, UR9, UR6, URZ ;  /* 0x0000000609067290 */ /* 0x000fc8000ff1e03f */
[----:B------:R-:W-:Y:S02]  /*ea00*/  UIADD3.X UR9, URZ, UR10, URZ, UP0, !UPT ;  /* 0x0000000a3f097290 */ /* 0x000fe400087fe43f */
[----:B------:R-:W-:Y:S02]  /*ea10*/  UIMAD.WIDE.U32 UR18, UR6, UR4, URZ ;  /* 0x00000004061272a5 */ /* 0x000fe4000f8e003f */
[----:B------:R-:W-:-:S04]  /*ea20*/  UIMAD.WIDE.U32 UR10, UR9, UR4, URZ ;  /* 0x00000004090a72a5 */ /* 0x000fc8000f8e003f */
[----:B------:R-:W-:-:S04]  /*ea30*/  UIMAD.WIDE.U32 UR10, UP0, UR6, UR5, UR10 ;  /* 0x00000005060a72a5 */ /* 0x000fc8000f80000a */
[----:B------:R-:W-:Y:S02]  /*ea40*/  UIADD3.X UR31, URZ, URZ, URZ, UP0, !UPT ;  /* 0x0000003f3f1f7290 */ /* 0x000fe400087fe43f */
[----:B------:R-:W-:Y:S01]  /*ea50*/  UIADD3 URZ, UP0, UR19, UR10, URZ ;  /* 0x0000000a133f7290 */ /* 0x000fe2000ff1e03f */
[----:B------:R-:W-:-:S03]  /*ea60*/  UMOV UR30, UR11 ;  /* 0x0000000b001e7c82 */ /* 0x000fc60008000000 */
[----:B------:R-:W-:-:S12]  /*ea70*/  UIMAD.WIDE.U32.X UR30, UR9, UR5, UR30, UP0 ;  /* 0x00000005091e72a5 */ /* 0x000fd800080e041e */
.L_x_298:
[----:B0-----:R-:W-:Y:S01]  /*ea80*/  I2FP.F32.U32 R0, UR41 ;  /* 0x0000002900007c45 */ /* 0x001fe20008201000 */
[----:B------:R-:W-:Y:S01]  /*ea90*/  USHF.R.U64 UR6, UR30, UR26, UR31 ;  /* 0x0000001a1e067299 */ /* 0x000fe2000800121f */
[----:B--2---:R-:W-:Y:S01]  /*eaa0*/  R2UR UR19, R2 ;  /* 0x00000000021372ca */ /* 0x004fe200000e0000 */
[----:B------:R-:W-:Y:S02]  /*eab0*/  USHF.R.U32.HI UR4, URZ, UR26, UR31 ;  /* 0x0000001a3f047299 */ /* 0x000fe4000801161f */
[----:B------:R-:W-:Y:S01]  /*eac0*/  FMUL R0, R0, UR33 ;  /* 0x0000002100007c20 */ /* 0x000fe20008400000 */
[----:B------:R-:W-:Y:S01]  /*ead0*/  UIADD3 UR18, UP0, URZ, -UR6, URZ ;  /* 0x800000063f127290 */ /* 0x000fe2000ff1e03f */
[----:B------:R-:W-:Y:S01]  /*eae0*/  UMOV UR10, UR29 ;  /* 0x0000001d000a7c82 */ /* 0x000fe20008000000 */
[----:B------:R-:W-:Y:S02]  /*eaf0*/  UMOV UR11, UR32 ;  /* 0x00000020000b7c82 */ /* 0x000fe40008000000 */
[----:B------:R-:W-:Y:S01]  /*eb00*/  UIADD3.X UR9, URZ, ~UR4, URZ, UP0, !UPT ;  /* 0x800000043f097290 */ /* 0x000fe200087fe43f */
[----:B------:R-:W0:Y:S01]  /*eb10*/  F2I.U32.TRUNC.NTZ R0, R0 ;  /* 0x0000000000007305 */ /* 0x000e22000020f000 */
[----:B------:R-:W-:Y:S01]  /*eb20*/  ULDC UR44, c[0x0][0x658] ;  /* 0x00019600002c7ab9 */ /* 0x000fe20000000800 */
[----:B------:R-:W-:Y:S01]  /*eb30*/  ULDC.64 UR4, c[0x0][0x620] ;  /* 0x0001880000047ab9 */ /* 0x000fe20000000a00 */
[----:B------:R-:W-:Y:S01]  /*eb40*/  UMOV UR30, 0xffffffff ;  /* 0xffffffff001e7882 */ /* 0x000fe20000000000 */
[----:B------:R-:W-:-:S02]  /*eb50*/  UIMAD UR9, UR9, UR4, URZ ;  /* 0x00000004090972a4 */ /* 0x000fc4000f8e023f */
[----:B------:R-:W-:Y:S02]  /*eb60*/  UIMAD.WIDE.U32 UR10, UR18, UR4, UR10 ;  /* 0x00000004120a72a5 */ /* 0x000fe4000f8e000a */
[----:B------:R-:W-:Y:S02]  /*eb70*/  UIMAD UR9, UR18, UR5, UR9 ;  /* 0x00000005120972a4 */ /* 0x000fe4000f8e0209 */
[----:B------:R-:W-:Y:S02]  /*eb80*/  USHF.L.U32 UR32, UR30, UR44, URZ ;  /* 0x0000002c1e207299 */ /* 0x000fe4000800063f */
[----:B------:R-:W-:Y:S01]  /*eb90*/  UIADD3 UR9, UR11, UR9, URZ ;  /* 0x000000090b097290 */ /* 0x000fe2000fffe03f */
[----:B------:R-:W-:Y:S01]  /*eba0*/  ULDC UR18, c[0x0][0x618] ;  /* 0x0001860000127ab9 */ /* 0x000fe20000000800 */
[----:B0-----:R-:W-:Y:S01]  /*ebb0*/  R2UR UR34, R0 ;  /* 0x00000000002272ca */ /* 0x001fe200000e0000 */
[----:B------:R-:W-:Y:S01]  /*ebc0*/  ULDC.64 UR4, c[0x0][0x640] ;  /* 0x0001900000047ab9 */ /* 0x000fe20000000a00 */
[----:B------:R-:W-:Y:S01]  /*ebd0*/  USHF.R.U64 UR30, UR10, UR18, UR9 ;  /* 0x000000120a1e7299 */ /* 0x000fe20008001209 */
[----:B------:R-:W-:Y:S01]  /*ebe0*/  ISETP.NE.U32.AND P1, PT, RZ, UR4, PT ;  /* 0x00000004ff007c0c */ /* 0x000fe2000bf25070 */
[----:B------:R-:W-:Y:S01]  /*ebf0*/  USHF.R.U32.HI UR9, URZ, UR18, UR9 ;  /* 0x000000123f097299 */ /* 0x000fe20008011609 */
[----:B------:R-:W-:-:S02]  /*ec00*/  ULDC UR42, c[0x0][0x608] ;  /* 0x00018200002a7ab9 */ /* 0x000fc40000000800 */
[----:B------:R-:W-:Y:S01]  /*ec10*/  ISETP.NE.AND.EX P1, PT, RZ, UR5, PT, P1 ;  /* 0x00000005ff007c0c */ /* 0x000fe2000bf25310 */
[----:B------:R-:W-:Y:S02]  /*ec20*/  USHF.R.U64 UR33, UR30, UR42, UR9 ;  /* 0x0000002a1e217299 */ /* 0x000fe40008001209 */
[----:B------:R-:W-:Y:S02]  /*ec30*/  USHF.R.U32.HI UR9, URZ, UR42, UR9 ;  /* 0x0000002a3f097299 */ /* 0x000fe40008011609 */
[----:B------:R-:W-:Y:S02]  /*ec40*/  UIADD3 UR10, -UR19, URZ, URZ ;  /* 0x0000003f130a7290 */ /* 0x000fe4000fffe13f */
[----:B------:R-:W-:Y:S02]  /*ec50*/  UIADD3 UR43, -UR34, URZ, URZ ;  /* 0x0000003f222b7290 */ /* 0x000fe4000fffe13f */
[----:B------:R-:W-:Y:S01]  /*ec60*/  USHF.R.U64 UR34, UR33, UR44, UR9 ;  /* 0x0000002c21227299 */ /* 0x000fe20008001209 */
[----:B------:R-:W-:Y:S01]  /*ec70*/  UMOV UR31, 0x1 ;  /* 0x00000001001f7882 */ /* 0x000fe20000000000 */
[----:B------:R-:W-:Y:S01]  /*ec80*/  ULDC UR40, c[0x0][0x144] ;  /* 0x0000510000287ab9 */ /* 0x000fe20000000800 */
[----:B------:R-:W-:Y:S01]  /*ec90*/  ULDC UR26, c[0x0][0x600] ;  /* 0x00018000001a7ab9 */ /* 0x000fe20000000800 */
[----:B------:R-:W-:-:S02]  /*eca0*/  USHF.L.U32 UR31, UR31, UR44, URZ ;  /* 0x0000002c1f1f7299 */ /* 0x000fc4000800063f */
[----:B------:R-:W-:Y:S02]  /*ecb0*/  USHF.R.U32.HI UR19, URZ, UR44, UR9 ;  /* 0x0000002c3f137299 */ /* 0x000fe40008011609 */
[----:B------:R-:W-:Y:S02]  /*ecc0*/  UIADD3 UR29, UR26, -0x1, URZ ;  /* 0xffffffff1a1d7890 */ /* 0x000fe4000fffe03f */
[----:B------:R-:W-:Y:S02]  /*ecd0*/  ULOP3.LUT UR32, URZ, UR32, URZ, 0x33, !UPT ;  /* 0x000000203f207292 */ /* 0x000fe4000f8e333f */
[----:B------:R-:W-:Y:S01]  /*ece0*/  UIMAD UR40, UR40, UR10, UR8 ;  /* 0x0000000a282872a4 */ /* 0x000fe2000f8e0208 */
[----:B------:R-:W-:Y:S01]  /*ecf0*/  ULDC UR46, c[0x0][0x148] ;  /* 0x00005200002e7ab9 */ /* 0x000fe20000000800 */
[----:B------:R-:W-:Y:S01]  /*ed00*/  ULDC UR44, c[0x0][0x648] ;  /* 0x00019200002c7ab9 */ /* 0x000fe20000000800 */
[----:B------:R-:W-:Y:S01]  /*ed10*/  ULDC UR45, c[0x0][0x638] ;  /* 0x00018e00002d7ab9 */ /* 0x000fe20000000800 */
[----:B------:R-:W-:Y:S01]  /*ed20*/  UMOV UR18, UR34 ;  /* 0x0000002200127c82 */ /* 0x000fe20008000000 */
[----:B------:R-:W-:Y:S07]  /*ed30*/  @!P1 BRA `(.L_x_299) ;  /* 0x0000000000289947 */ /* 0x000fee0003800000 */
        /* <DEDUP_REMOVED lines=10> */
.L_x_299:
[----:B------:R-:W-:Y:S01]  /*ede0*/  USHF.R.U64 UR4, UR18, UR44, UR19 ;  /* 0x0000002c12047299 */ /* 0x000fe20008001213 */
[----:B------:R-:W-:Y:S01]  /*edf0*/  IMAD.U32 R4, RZ, RZ, UR6 ;  /* 0x00000006ff047e24 */ /* 0x000fe2000f8e00ff */
[----:B------:R-:W-:Y:S01]  /*ee00*/  ULOP3.LUT UR32, UR33, UR32, URZ, 0xc0, !UPT ;  /* 0x0000002021207292 */ /* 0x000fe2000f8ec03f */
[----:B------:R-:W-:Y:S01]  /*ee10*/  IMAD.MOV.U32 R0, RZ, RZ, 0x1 ;  /* 0x00000001ff007424 */ /* 0x000fe200078e00ff */
[----:B------:R-:W-:Y:S02]  /*ee20*/  UIADD3 UR5, -UR4, URZ, URZ ;  /* 0x0000003f04057290 */ /* 0x000fe4000fffe13f */
[----:B------:R-:W-:Y:S01]  /*ee30*/  @UP2 UIMAD UR40, UR46, UR43, UR41 ;  /* 0x0000002b2e2822a4 */ /* 0x000fe2000f8e0229 */
[----:B------:R2:W-:Y:S01]  /*ee40*/  STL [R1+0x78], R4 ;  /* 0x0000780401007387 */ /* 0x0005e20000100800 */
[----:B------:R-:W-:Y:S02]  /*ee50*/  ULOP3.LUT UR29, UR30, UR29, URZ, 0xc0, !UPT ;  /* 0x0000001d1e1d7292 */ /* 0x000fe4000f8ec03f */
[----:B------:R-:W-:-:S02]  /*ee60*/  UIMAD UR31, UR31, UR4, UR32 ;  /* 0x000000041f1f72a4 */ /* 0x000fc4000f8e0220 */
        /* <DEDUP_REMOVED lines=10> */
.L_x_297:
[----:B------:R-:W-:Y:S01]  /*ef10*/  UIADD3 UR15, UR37, UR15, URZ ;  /* 0x0000000f250f7290 */ /* 0x000fe2000fffe03f */
[----:B------:R-:W-:Y:S01]  /*ef20*/  LOP3.LUT P1, RZ, R0, 0xff, RZ, 0xc0, !PT ;  /* 0x000000ff00ff7812 */ /* 0x000fe2000782c0ff */
[----:B------:R-:W-:Y:S02]  /*ef30*/  ULOP3.LUT UR35, UR35, 0x1, URZ, 0x3c, !UPT ;  /* 0x0000000123237892 */ /* 0x000fe4000f8e3c3f */
[----:B------:R-:W-:Y:S02]  /*ef40*/  USHF.R.U32.HI UR4, URZ, 0x2, UR15 ;  /* 0x000000023f047899 */ /* 0x000fe4000801160f */
[----:B------:R-:W-:Y:S02]  /*ef50*/  UISETP.GT.U32.AND UP0, UPT, UR15, 0x3, UPT ;  /* 0x000000030f00788c */ /* 0x000fe4000bf04070 */
[----:B------:R-:W-:Y:S02]  /*ef60*/  ULOP3.LUT UR4, UR4, 0x1, URZ, 0xc0, !UPT ;  /* 0x0000000104047892 */ /* 0x000fe4000f8ec03f */
[----:B------:R-:W-:-:S02]  /*ef70*/  UISETP.LT.U32.AND UP0, UPT, UR37, 0x4, UP0 ;  /* 0x000000042500788c */ /* 0x000fc40008701070 */
[----:B------:R-:W-:Y:S02]  /*ef80*/  UISETP.NE.U32.AND UP1, UPT, UR4, 0x1, UPT ;  /* 0x000000010400788c */ /* 0x000fe4000bf25070 */
[----:B------:R-:W-:Y:S02]  /*ef90*/  USEL UR5, URZ, 0x1, !UP0 ;  /* 0x000000013f057887 */ /* 0x000fe4000c000000 */
[----:B------:R-:W-:Y:S02]  /*efa0*/  UISETP.GT.U32.AND UP1, UPT, UR37, 0x3, !UP1 ;  /* 0x000000032500788c */ /* 0x000fe4000cf24070 */
[----:B------:R-:W-:Y:S02]  /*efb0*/  ULOP3.LUT UR15, UR15, 0x3, URZ, 0xc0, !UPT ;  /* 0x000000030f0f7892 */ /* 0x000fe4000f8ec03f */
[----:B------:R-:W-:-:S04]  /*efc0*/  USEL UR4, URZ, 0x1, !UP1 ;  /* 0x000000013f047887 */ /* 0x000fc8000c800000 */
[----:B------:R-:W-:Y:S01]  /*efd0*/  ULOP3.LUT UR21, UR4, UR21, UR5, 0x96, !UPT ;  /* 0x0000001504157292 */ /* 0x000fe2000f8e9605 */
[----:B------:R-:W-:Y:S11]  /*efe0*/  @P1 BRA `(.L_x_300) ;  /* 0xffffff2400e41947 */ /* 0x000ff6000383ffff */
[----:B------:R-:W-:Y:S05]  /*eff0*/  EXIT ;  /* 0x000000000000794d */ /* 0x000fea0003800000 */
.L_x_16:
[----:B------:R-:W-:-:S08]  /*f000*/  ISETP.NE.AND P0, PT, RZ, UR6, PT ;  /* 0x00000006ff007c0c */ /* 0x000fd0000bf05270 */
[----:B0-2---:R-:W0:-:S00]  /*f010*/  USETMAXREG.DEALLOC.CTAPOOL 0x28 ;  /* 0x00000028000079c8 */ /* 0x005e0000080e0500 */
[----:B------:R-:W-:Y:S05]  /*f020*/  @P0 EXIT ;  /* 0x000000000000094d */ /* 0x000fea0003800000 */
[----:B0-----:R-:W-:Y:S01]  /*f030*/  LOP3.LUT P0, RZ, R3, 0xff, RZ, 0xc0, !PT ;  /* 0x000000ff03ff7812 */ /* 0x001fe2000780c0ff */
[----:B------:R-:W-:Y:S02]  /*f040*/  IMAD.MOV.U32 R9, RZ, RZ, 0x1 ;  /* 0x00000001ff097424 */ /* 0x000fe400078e00ff */
[----:B------:R-:W-:-:S10]  /*f050*/  IMAD.MOV.U32 R8, RZ, RZ, RZ ;  /* 0x000000ffff087224 */ /* 0x000fd400078e00ff */
[----:B------:R-:W-:Y:S05]  /*f060*/  @!P0 BRA `(.L_x_301) ;  /* 0x0000000c00688947 */ /* 0x000fea0003800000 */
[----:B------:R-:W0:Y:S01]  /*f070*/  S2UR UR9, SR_CgaCtaId ;  /* 0x00000000000979c3 */ /* 0x000e220000008800 */
[----:B------:R-:W-:Y:S01]  /*f080*/  LOP3.LUT P0, RZ, R0, 0x1f, RZ, 0xc0, !PT ;  /* 0x0000001f00ff7812 */ /* 0x000fe2000780c0ff */
[----:B------:R-:W-:Y:S01]  /*f090*/  ULDC UR5, c[0x0][0x658] ;  /* 0x0001960000057ab9 */ /* 0x000fe20000000800 */
[----:B------:R-:W-:Y:S01]  /*f0a0*/  UMOV UR6, 0xffffffff ;  /* 0xffffffff00067882 */ /* 0x000fe20000000000 */
[----:B------:R-:W-:Y:S01]  /*f0b0*/  BSSY B0, `(.L_x_301) ;  /* 0x00000d5000007945 */ /* 0x000fe20003800000 */
[----:B------:R-:W-:Y:S01]  /*f0c0*/  USHF.L.U32 UR6, UR6, UR5, URZ ;  /* 0x0000000506067299 */ /* 0x000fe2000800063f */
[C---:B------:R-:W-:Y:S01]  /*f0d0*/  ISETP.NE.AND P3, PT, R2.reuse, RZ, PT ;  /* 0x000000ff0200720c */ /* 0x040fe20003f65270 */
[----:B------:R-:W-:Y:S01]  /*f0e0*/  IMAD.MOV.U32 R0, RZ, RZ, 0x1 ;  /* 0x00000001ff007424 */ /* 0x000fe200078e00ff */
[----:B------:R-:W-:Y:S01]  /*f0f0*/  ISETP.NE.OR P0, PT, R2, RZ, !P0 ;  /* 0x000000ff0200720c */ /* 0x000fe20004705670 */
[----:B------:R-:W-:Y:S01]  /*f100*/  IMAD.MOV.U32 R9, RZ, RZ, 0x1 ;  /* 0x00000001ff097424 */ /* 0x000fe200078e00ff */
[----:B------:R-:W-:Y:S01]  /*f110*/  ULDC UR4, c[0x0][0x600] ;  /* 0x0001800000047ab9 */ /* 0x000fe20000000800 */
[----:B------:R-:W-:Y:S01]  /*f120*/  IMAD.MOV.U32 R8, RZ, RZ, RZ ;  /* 0x000000ffff087224 */ /* 0x000fe200078e00ff */
[----:B------:R-:W-:Y:S01]  /*f130*/  UMOV UR8, 0x1 ;  /* 0x0000000100087882 */ /* 0x000fe20000000000 */
[----:B------:R-:W-:-:S02]  /*f140*/  UIADD3 UR23, UR14, 0x1, URZ ;  /* 0x000000010e177890 */ /* 0x000fc4000fffe03f */
[----:B------:R-:W-:Y:S02]  /*f150*/  ULOP3.LUT UR28, UR7, 0x2, URZ, 0xfc, !UPT ;  /* 0x00000002071c7892 */ /* 0x000fe4000f8efc3f */
[----:B------:R-:W-:Y:S02]  /*f160*/  UIADD3 UR4, UR4, -0x1, URZ ;  /* 0xffffffff04047890 */ /* 0x000fe4000fffe03f */
[----:B------:R-:W-:Y:S02]  /*f170*/  USHF.L.U32 UR5, UR8, UR5, URZ ;  /* 0x0000000508057299 */ /* 0x000fe4000800063f */
[----:B------:R-:W-:Y:S01]  /*f180*/  ULOP3.LUT UR6, URZ, UR6, URZ, 0x33, !UPT ;  /* 0x000000063f067292 */ /* 0x000fe2000f8e333f */
[----:B------:R-:W-:Y:S01]  /*f190*/  ULDC.64 UR26, c[0x0][0x198] ;  /* 0x00006600001a7ab9 */ /* 0x000fe20000000a00 */
[----:B0-----:R-:W-:-:S10]  /*f1a0*/  IMAD.U32 R10, RZ, RZ, UR9 ;  /* 0x00000009ff0a7e24 */ /* 0x001fd4000f8e00ff */
.L_x_313:
[----:B------:R-:W-:-:S03]  /*f1b0*/  UMOV UR8, 0xffffffff ;  /* 0xffffffff00087882 */ /* 0x000fc60000000000 */
[----:B01----:R-:W-:Y:S05]  /*f1c0*/  BRA.DIV UR8, `(.L_x_302) ;  /* 0x00000012083c7947 */ /* 0x003fea000b800000 */
[----:B------:R-:W-:-:S13]  /*f1d0*/  ELECT P1, URZ, PT ;  /* 0x00000000003f782f */ /* 0x000fda0003820000 */
.L_x_326:
[----:B------:R-:W0:Y:S01]  /*f1e0*/  LDC R2, c[0x0][0x28c] ;  /* 0x0000a300ff027b82 */ /* 0x000e220000000800 */
[----:B------:R-:W-:Y:S01]  /*f1f0*/  BSSY B1, `(.L_x_303) ;  /* 0x000003f000017945 */ /* 0x000fe20003800000 */
[----:B0-----:R-:W-:-:S13]  /*f200*/  ISETP.LT.OR P1, PT, R2, 0x1, !P1 ;  /* 0x000000010200780c */ /* 0x001fda0004f21670 */
[----:B------:R-:W-:Y:S05]  /*f210*/  @P1 BRA `(.L_x_304) ;  /* 0x0000000000f01947 */ /* 0x000fea0003800000 */
[----:B------:R-:W2:Y:S04]  /*f220*/  LDL.LU R4, [R1+0x88] ;  /* 0x0000880001047983 */ /* 0x000ea80000300800 */
[----:B------:R-:W3:Y:S01]  /*f230*/  LDL.LU R3, [R1+0x8c] ;  /* 0x00008c0001037983 */ /* 0x000ee20000300800 */
[----:B------:R-:W-:Y:S02]  /*f240*/  IMAD.MOV.U32 R13, RZ, RZ, RZ ;  /* 0x000000ffff0d7224 */ /* 0x000fe400078e00ff */
[----:B------:R-:W-:Y:S02]  /*f250*/  IMAD.U32 R14, RZ, RZ, UR23 ;  /* 0x00000017ff0e7e24 */ /* 0x000fe4000f8e00ff */
[----:B------:R-:W-:Y:S02]  /*f260*/  IMAD.MOV.U32 R2, RZ, RZ, R9 ;  /* 0x000000ffff027224 */ /* 0x000fe400078e0009 */
[----:B--2---:R-:W-:-:S02]  /*f270*/  IMAD R10, R4, 0x2, R10 ;  /* 0x00000002040a7824 */ /* 0x004fc400078e020a */
[----:B---3--:R-:W-:Y:S02]  /*f280*/  IMAD.SHL.U32 R7, R3, 0x100, RZ ;  /* 0x0000010003077824 */ /* 0x008fe400078e00ff */
[----:B------:R-:W-:Y:S02]  /*f290*/  IMAD.MOV.U32 R3, RZ, RZ, R8 ;  /* 0x000000ffff037224 */ /* 0x000fe400078e0008 */
[----:B------:R-:W-:-:S07]  /*f2a0*/  IMAD.SHL.U32 R6, R10, 0x20, RZ ;  /* 0x000000200a067824 */ /* 0x000fce00078e00ff */
.L_x_308:
[----:B------:R-:W0:Y:S01]  /*f2b0*/  S2UR UR8, SR_CgaCtaId ;  /* 0x00000000000879c3 */ /* 0x000e220000008800 */
[----:B------:R-:W-:Y:S02]  /*f2c0*/  MOV R5, 0x400 ;  /* 0x0000040000057802 */ /* 0x000fe40000000f00 */
[----:B------:R-:W-:Y:S01]  /*f2d0*/  SHF.L.U32 R4, R2, 0x1f, RZ ;  /* 0x0000001f02047819 */ /* 0x000fe200000006ff */
[----:B0-----:R-:W-:-:S05]  /*f2e0*/  IMAD.U32 R10, RZ, RZ, UR8 ;  /* 0x00000008ff0a7e24 */ /* 0x001fca000f8e00ff */
[----:B------:R-:W-:Y:S02]  /*f2f0*/  LEA R12, R10, R5, 0x18 ;  /* 0x000000050a0c7211 */ /* 0x000fe400078ec0ff */
[----:B------:R-:W0:Y:S03]  /*f300*/  @!P3 LDC R5, c[0x0][0x500] ;  /* 0x00014000ff05bb82 */ /* 0x000e260000000800 */
[----:B------:R-:W-:-:S04]  /*f310*/  IMAD R11, R3, 0x8, R12 ;  /* 0x00000008030b7824 */ /* 0x000fc800078e020c */
[----:B------:R-:W1:Y:S02]  /*f320*/  SYNCS.PHASECHK.TRANS64.TRYWAIT P1, [R11+URZ+0x20], R4 ;  /* 0x000020040b0075a7 */ /* 0x000e64000802017f */
[----:B-1----:R-:W-:Y:S05]  /*f330*/  @!P1 BRA `(.L_x_305) ;  /* 0x0000001000009947 */ /* 0x002fea0003800000 */
.L_x_327:
[----:B------:R-:W-:Y:S01]  /*f340*/  UPRMT UR8, UR28, 0x9910, URZ ;  /* 0x000099101c087896 */ /* 0x000fe2000800003f */
[----:B0-----:R0:W-:Y:S03]  /*f350*/  @!P3 SYNCS.ARRIVE.TRANS64 RZ, [R11+URZ], R5 ;  /* 0x000000050bffb9a7 */ /* 0x0011e6000800003f */
[----:B------:R-:W-:-:S06]  /*f360*/  UISETP.NE.AND UP0, UPT, UR8, 0x2, UPT ;  /* 0x000000020800788c */ /* 0x000fcc000bf05270 */
[----:B------:R-:W-:-:S13]  /*f370*/  PLOP3.LUT P1, PT, PT, PT, UP0, 0x80, 0x0 ;  /* 0x000000000000781c */ /* 0x000fda0003f2f008 */
[----:B0-----:R-:W-:Y:S05]  /*f380*/  @P1 BRA `(.L_x_306) ;  /* 0x0000000000041947 */ /* 0x001fea0003800000 */
[----:B------:R-:W-:Y:S01]  /*f390*/  BPT.TRAP 0x1 ;  /* 0x000000040000795c */ /* 0x000fe20000300000 */
.L_x_306:
[----:B------:R-:W-:Y:S05]  /*f3a0*/  @P0 BRA `(.L_x_307) ;  /* 0x0000000000040947 */ /* 0x000fea0003800000 */
[----:B------:R-:W-:Y:S01]  /*f3b0*/  BPT.TRAP 0x1 ;  /* 0x000000040000795c */ /* 0x000fe20000300000 */
.L_x_307:
[----:B------:R-:W2:Y:S01]  /*f3c0*/  LDL R5, [R1+0x78] ;  /* 0x0000780001057983 */ /* 0x000ea20000100800 */
[----:B-1----:R-:W-:Y:S01]  /*f3d0*/  IMAD R4, R3, 0x2, R10 ;  /* 0x0000000203047824 */ /* 0x002fe200078e020a */
[----:B------:R-:W-:Y:S01]  /*f3e0*/  R2UR UR20, R6 ;  /* 0x00000000061472ca */ /* 0x000fe200000e0000 */
[----:B------:R-:W-:Y:S01]  /*f3f0*/  VIADD R14, R14, 0xffffffff ;  /* 0xffffffff0e0e7836 */ /* 0x000fe20000000000 */
[----:B------:R-:W-:Y:S01]  /*f400*/  R2UR UR9, R11 ;  /* 0x000000000b0972ca */ /* 0x000fe200000e0000 */
[--C-:B------:R-:W-:Y:S01]  /*f410*/  IMAD.U32 R4, R4, 0x400, R12.reuse ;  /* 0x0000040004047824 */ /* 0x100fe200078e000c */
[----:B------:R-:W-:Y:S01]  /*f420*/  UIADD3 UR16, UP0, UR26, 0xf0, URZ ;  /* 0x000000f01a107890 */ /* 0x000fe2000ff1e03f */
[----:B------:R-:W-:Y:S01]  /*f430*/  IMAD R12, R3, 0x2000, R12 ;  /* 0x00002000030c7824 */ /* 0x000fe200078e020c */
[----:B------:R-:W-:Y:S01]  /*f440*/  R2UR UR10, R13 ;  /* 0x000000000d0a72ca */ /* 0x000fe200000e0000 */
[----:B------:R-:W-:Y:S01]  /*f450*/  UIADD3 UR30, UP1, UR26, 0x1f0, URZ ;  /* 0x000001f01a1e7890 */ /* 0x000fe2000ff3e03f */
[----:B------:R-:W-:Y:S01]  /*f460*/  R2UR UR8, R4 ;  /* 0x00000000040872ca */ /* 0x000fe200000e0000 */
[----:B------:R-:W-:Y:S01]  /*f470*/  UIADD3.X UR17, URZ, UR27, URZ, UP0, !UPT ;  /* 0x0000001b3f117290 */ /* 0x000fe200087fe43f */
[----:B------:R-:W-:Y:S01]  /*f480*/  R2UR UR11, R12 ;  /* 0x000000000c0b72ca */ /* 0x000fe200000e0000 */
[----:B------:R-:W-:Y:S01]  /*f490*/  VIADD R3, R3, 0x1 ;  /* 0x0000000103037836 */ /* 0x000fe20000000000 */
[----:B------:R-:W-:Y:S01]  /*f4a0*/  R2UR UR21, R7 ;  /* 0x00000000071572ca */ /* 0x000fe200000e0000 */
[----:B------:R-:W-:Y:S01]  /*f4b0*/  UIADD3.X UR31, URZ, UR27, URZ, UP1, !UPT ;  /* 0x0000001b3f1f7290 */ /* 0x000fe20008ffe43f */
[----:B------:R-:W-:Y:S01]  /*f4c0*/  ISETP.GT.AND P2, PT, R14, 0x1, PT ;  /* 0x000000010e00780c */ /* 0x000fe20003f44270 */
[----:B------:R-:W-:Y:S01]  /*f4d0*/  UMOV UR22, 0x30000 ;  /* 0x0003000000167882 */ /* 0x000fe20000000000 */
[----:B------:R-:W-:Y:S01]  /*f4e0*/  UMOV UR18, 0x0 ;  /* 0x0000000000127882 */ /* 0x000fe20000000000 */
[----:B------:R-:W-:Y:S01]  /*f4f0*/  UMOV UR19, 0x10000000 ;  /* 0x1000000000137882 */ /* 0x000fe20000000000 */
[----:B------:R-:W-:Y:S01]  /*f500*/  ISETP.NE.AND P1, PT, R3, 0x4, PT ;  /* 0x000000040300780c */ /* 0x000fe20003f25270 */
[----:B------:R-:W-:-:S02]  /*f510*/  VIADD R13, R13, 0x20 ;  /* 0x000000200d0d7836 */ /* 0x000fc40000000000 */
[----:B------:R-:W-:Y:S01]  /*f520*/  UIADD3 UR8, UR8, 0x180, URZ ;  /* 0x0000018008087890 */ /* 0x000fe2000fffe03f */
[----:B------:R-:W-:Y:S01]  /*f530*/  SEL R3, R3, RZ, P1 ;  /* 0x000000ff03037207 */ /* 0x000fe20000800000 */
[----:B------:R-:W-:-:S03]  /*f540*/  UIADD3 UR15, UR11, 0x2180, URZ ;  /* 0x000021800b0f7890 */ /* 0x000fc6000fffe03f */
[----:B------:R-:W-:Y:S01]  /*f550*/  UMOV UR11, UR20 ;  /* 0x00000014000b7c82 */ /* 0x000fe20008000000 */
[----:B--2---:R-:W-:Y:S02]  /*f560*/  R2UR UR12, R5 ;  /* 0x00000000050c72ca */ /* 0x004fe400000e0000 */
[----:B------:R-:W-:-:S04]  /*f570*/  SEL R5, RZ, 0x1, P1 ;  /* 0x00000001ff057807 */ /* 0x000fc80000800000 */
[----:B------:R-:W-:-:S07]  /*f580*/  LOP3.LUT R2, R2, R5, RZ, 0x3c, !PT ;  /* 0x0000000502027212 */ /* 0x000fce00078e3cff */
[----:B------:R0:W-:Y:S02]  /*f590*/  UTMALDG.3D.MULTICAST [UR8], [UR16], UR22, desc[UR18] ;  /* 0x00001208100073b4 */ /* 0x0001e40008011816 */
[----:B0-----:R-:W-:Y:S01]  /*f5a0*/  UMOV UR8, UR15 ;  /* 0x0000000f00087c82 */ /* 0x001fe20008000000 */
[----:B------:R-:W-:Y:S02]  /*f5b0*/  UMOV UR11, UR21 ;  /* 0x00000015000b7c82 */ /* 0x000fe40008000000 */
[----:B------:R0:W-:Y:S02]  /*f5c0*/  UTMALDG.3D [UR8], [UR30], desc[UR18] ;  /* 0x000012081e0075b4 */ /* 0x0001e40008011000 */
[----:B0-----:R-:W-:Y:S05]  /*f5d0*/  @P2 BRA `(.L_x_308) ;  /* 0xfffffffc00342947 */ /* 0x001fea000383ffff */
.L_x_304:
[----:B------:R-:W-:Y:S05]  /*f5e0*/  BSYNC B1 ;  /* 0x0000000000017941 */ /* 0x000fea0003800000 */
.L_x_303:
[----:B------:R-:W2:Y:S01]  /*f5f0*/  LDL.LU R16, [R1+0x80] ;  /* 0x0000800001107983 */ /* 0x000ea20000300800 */
[----:B------:R-:W-:Y:S01]  /*f600*/  LOP3.LUT P4, RZ, R0, 0xff, RZ, 0xc0, !PT ;  /* 0x000000ff00ff7812 */ /* 0x000fe2000788c0ff */
[----:B------:R-:W-:Y:S01]  /*f610*/  VIADD R8, R8, UR14 ;  /* 0x0000000e08087c36 */ /* 0x000fe20008000000 */
[----:B------:R-:W-:Y:S01]  /*f620*/  ULDC.64 UR8, c[0x0][0x650] ;  /* 0x0001940000087ab9 */ /* 0x000fe20000000a00 */
[----:B------:R-:W3:Y:S01]  /*f630*/  LDL.LU R15, [R1+0x84] ;  /* 0x00008400010f7983 */ /* 0x000ee20000300800 */
[----:B------:R-:W-:Y:S01]  /*f640*/  IMAD.MOV.U32 R5, RZ, RZ, -0x1 ;  /* 0xffffffffff057424 */ /* 0x000fe200078e00ff */
[----:B------:R-:W-:Y:S01]  /*f650*/  BSSY B1, `(.L_x_309) ;  /* 0x0000078000017945 */ /* 0x000fe20003800000 */
[----:B------:R-:W-:Y:S01]  /*f660*/  IMAD.MOV.U32 R4, RZ, RZ, -0x1 ;  /* 0xffffffffff047424 */ /* 0x000fe200078e00ff */
[----:B------:R-:W-:Y:S01]  /*f670*/  SHF.R.U32.HI R0, RZ, 0x2, R8 ;  /* 0x00000002ff007819 */ /* 0x000fe20000011608 */
[----:B------:R-:W-:Y:S01]  /*f680*/  IMAD.U32 R2, RZ, RZ, UR14 ;  /* 0x0000000eff027e24 */ /* 0x000fe2000f8e00ff */
[----:B------:R-:W-:-:S02]  /*f690*/  ISETP.GT.U32.AND P1, PT, R8, 0x3, PT ;  /* 0x000000030800780c */ /* 0x000fc40003f24070 */
[----:B------:R-:W-:Y:S02]  /*f6a0*/  LOP3.LUT R0, R0, 0x1, RZ, 0xc0, !PT ;  /* 0x0000000100007812 */ /* 0x000fe400078ec0ff */
[----:B------:R-:W0:Y:S01]  /*f6b0*/  @P4 S2R R10, SR_CgaCtaId ;  /* 0x00000000000a4919 */ /* 0x000e220000008800 */
[----:B------:R-:W-:Y:S02]  /*f6c0*/  @P4 MOV R3, 0x400 ;  /* 0x0000040000034802 */ /* 0x000fe40000000f00 */
[----:B------:R-:W-:Y:S02]  /*f6d0*/  ISETP.LT.U32.AND P1, PT, R2, 0x4, P1 ;  /* 0x000000040200780c */ /* 0x000fe40000f21070 */
[----:B------:R-:W-:Y:S02]  /*f6e0*/  ISETP.NE.U32.AND P2, PT, R0, 0x1, PT ;  /* 0x000000010000780c */ /* 0x000fe40003f45070 */
[----:B------:R-:W-:Y:S02]  /*f6f0*/  SEL R0, RZ, 0x1, !P1 ;  /* 0x00000001ff007807 */ /* 0x000fe40004800000 */
[----:B------:R-:W-:-:S02]  /*f700*/  ISETP.GT.U32.AND P2, PT, R2, 0x3, !P2 ;  /* 0x000000030200780c */ /* 0x000fc40005744070 */
[----:B------:R-:W-:Y:S02]  /*f710*/  LOP3.LUT R8, R8, 0x3, RZ, 0xc0, !PT ;  /* 0x0000000308087812 */ /* 0x000fe400078ec0ff */
[----:B------:R-:W-:-:S04]  /*f720*/  SEL R2, RZ, 0x1, !P2 ;  /* 0x00000001ff027807 */ /* 0x000fc80005000000 */
[----:B------:R-:W-:Y:S02]  /*f730*/  LOP3.LUT R9, R2, R9, R0, 0x96, !PT ;  /* 0x0000000902097212 */ /* 0x000fe400078e9600 */
[----:B------:R-:W-:Y:S02]  /*f740*/  PRMT R2, RZ, 0x7610, R2 ;  /* 0x00007610ff027816 */ /* 0x000fe40000000002 */
[----:B------:R-:W-:Y:S02]  /*f750*/  PRMT R0, RZ, 0x7610, R0 ;  /* 0x00007610ff007816 */ /* 0x000fe40000000000 */
[----:B0-----:R-:W-:-:S04]  /*f760*/  @P4 LEA R3, R10, R3, 0x18 ;  /* 0x000000030a034211 */ /* 0x001fc800078ec0ff */
[----:B------:R0:W-:Y:S02]  /*f770*/  @P4 SYNCS.ARRIVE.TRANS64.A1T0 RZ, [R3+URZ+0x78], RZ ;  /* 0x000078ff03ff49a7 */ /* 0x0001e4000810003f */
[----:B0-----:R-:W-:Y:S01]  /*f780*/  IMAD.MOV.U32 R3, RZ, RZ, -0x1 ;  /* 0xffffffffff037424 */ /* 0x001fe200078e00ff */
[----:B---3--:R-:W-:-:S04]  /*f790*/  IADD3 R15, P4, R15, UR24, RZ ;  /* 0x000000180f0f7c10 */ /* 0x008fc8000ff9e0ff */
[----:B--2---:R-:W-:Y:S01]  /*f7a0*/  IADD3.X R16, R16, UR13, RZ, P4, !PT ;  /* 0x0000000d10107c10 */ /* 0x004fe2000a7fe4ff */
[----:B------:R0:W-:Y:S01]  /*f7b0*/  STL [R1+0x84], R15 ;  /* 0x0000840f01007387 */ /* 0x0001e20000100800 */
[----:B------:R-:W-:-:S03]  /*f7c0*/  ISETP.GE.U32.AND P4, PT, R15, UR8, PT ;  /* 0x000000080f007c0c */ /* 0x000fc6000bf86070 */
[----:B------:R0:W-:Y:S01]  /*f7d0*/  STL [R1+0x80], R16 ;  /* 0x0000801001007387 */ /* 0x0001e20000100800 */
[----:B------:R-:W-:-:S03]  /*f7e0*/  ISETP.GE.U32.AND.EX P1, PT, R16, UR9, PT, P4 ;  /* 0x0000000910007c0c */ /* 0x000fc6000bf26140 */
[----:B------:R0:W-:Y:S04]  /*f7f0*/  STL [R1+0x88], R5 ;  /* 0x0000880501007387 */ /* 0x0001e80000100800 */
[----:B------:R0:W-:Y:S04]  /*f800*/  STL [R1+0x8c], R4 ;  /* 0x00008c0401007387 */ /* 0x0001e80000100800 */
[----:B------:R0:W-:Y:S02]  /*f810*/  STL [R1+0x78], R3 ;  /* 0x0000780301007387 */ /* 0x0001e40000100800 */
[----:B------:R-:W-:Y:S05]  /*f820*/  @P1 BRA `(.L_x_310) ;  /* 0x0000000400681947 */ /* 0x000fea0003800000 */
[----:B------:R-:W0:Y:S01]  /*f830*/  S2UR UR8, SR_CTAID.X ;  /* 0x00000000000879c3 */ /* 0x000e220000002500 */
[----:B------:R-:W-:Y:S01]  /*f840*/  ULDC.64 UR10, c[0x0][0x628] ;  /* 0x00018a00000a7ab9 */ /* 0x000fe20000000a00 */
[----:B------:R-:W-:Y:S01]  /*f850*/  ULDC UR9, c[0x0][0x150] ;  /* 0x0000540000097ab9 */ /* 0x000fe20000000800 */
[----:B------:R-:W-:Y:S01]  /*f860*/  ISETP.NE.U32.AND P1, PT, RZ, UR10, PT ;  /* 0x0000000aff007c0c */ /* 0x000fe2000bf25070 */
[----:B------:R-:W-:Y:S01]  /*f870*/  ULDC UR12, c[0x0][0x630] ;  /* 0x00018c00000c7ab9 */ /* 0x000fe20000000800 */
[----:B------:R-:W-:Y:S01]  /*f880*/  ULDC UR16, c[0x0][0x154] ;  /* 0x0000550000107ab9 */ /* 0x000fe20000000800 */
[----:B------:R-:W-:Y:S01]  /*f890*/  IMAD.MOV.U32 R2, RZ, RZ, R15 ;  /* 0x000000ffff027224 */ /* 0x000fe200078e000f */
[----:B------:R-:W-:Y:S01]  /*f8a0*/  ISETP.NE.AND.EX P1, PT, RZ, UR11, PT, P1 ;  /* 0x0000000bff007c0c */ /* 0x000fe2000bf25310 */
[----:B------:R-:W1:Y:S01]  /*f8b0*/  S2UR UR15, SR_CTAID.Y ;  /* 0x00000000000f79c3 */ /* 0x000e620000002600 */
[----:B0-----:R-:W-:-:S05]  /*f8c0*/  I2FP.F32.U32 R3, UR8 ;  /* 0x0000000800037c45 */ /* 0x001fca0008201000 */
[----:B------:R-:W-:Y:S01]  /*f8d0*/  FMUL R12, R3, UR9 ;  /* 0x00000009030c7c20 */ /* 0x000fe20008400000 */
[----:B------:R-:W-:-:S05]  /*f8e0*/  IMAD.MOV.U32 R3, RZ, RZ, R16 ;  /* 0x000000ffff037224 */ /* 0x000fca00078e0010 */
[----:B------:R-:W-:Y:S05]  /*f8f0*/  @!P1 BRA `(.L_x_311) ;  /* 0x0000000000289947 */ /* 0x000fea0003800000 */
[----:B------:R-:W-:Y:S02]  /*f900*/  ULDC UR9, c[0x0][0x634] ;  /* 0x00018d0000097ab9 */ /* 0x000fe40000000800 */
[----:B------:R-:W-:-:S05]  /*f910*/  IADD3 R7, P1, R15, UR9, RZ ;  /* 0x000000090f077c10 */ /* 0x000fca000ff3e0ff */
[----:B------:R-:W-:-:S04]  /*f920*/  IMAD.X R11, RZ, RZ, R16, P1 ;  /* 0x000000ffff0b7224 */ /* 0x000fc800008e0610 */
[----:B------:R-:W-:-:S04]  /*f930*/  IMAD.WIDE.U32 R4, R11, UR10, RZ ;  /* 0x0000000a0b047c25 */ /* 0x000fc8000f8e00ff */
[----:B------:R-:W-:-:S04]  /*f940*/  IMAD.WIDE.U32 R4, P1, R7, UR11, R4 ;  /* 0x0000000b07047c25 */ /* 0x000fc8000f820004 */
[----:B------:R-:W-:-:S04]  /*f950*/  IMAD.WIDE.U32 R6, R7, UR10, RZ ;  /* 0x0000000a07067c25 */ /* 0x000fc8000f8e00ff */
[----:B------:R-:W-:Y:S01]  /*f960*/  IMAD.X R3, RZ, RZ, RZ, P1 ;  /* 0x000000ffff037224 */ /* 0x000fe200008e06ff */
[----:B------:R-:W-:Y:S01]  /*f970*/  IADD3 RZ, P1, R7, R4, RZ ;  /* 0x0000000407ff7210 */ /* 0x000fe20007f3e0ff */
[----:B------:R-:W-:-:S04]  /*f980*/  IMAD.MOV.U32 R2, RZ, RZ, R5 ;  /* 0x000000ffff027224 */ /* 0x000fc800078e0005 */
[----:B------:R-:W-:-:S08]  /*f990*/  IMAD.WIDE.U32.X R2, R11, UR11, R2, P1 ;  /* 0x0000000b0b027c25 */ /* 0x000fd000088e0402 */
.L_x_311:
[--C-:B------:R-:W-:Y:S01]  /*f9a0*/  SHF.R.U64 R11, R2, UR12, R3.reuse ;  /* 0x0000000c020b7c19 */ /* 0x100fe20008001203 */
[----:B------:R-:W0:Y:S01]  /*f9b0*/  F2I.U32.TRUNC.NTZ R12, R12 ;  /* 0x0000000c000c7305 */ /* 0x000e22000020f000 */
[----:B------:R-:W-:Y:S01]  /*f9c0*/  SHF.R.U32.HI R2, RZ, UR12, R3 ;  /* 0x0000000cff027c19 */ /* 0x000fe20008011603 */
[----:B------:R-:W-:Y:S01]  /*f9d0*/  ULDC.64 UR10, c[0x0][0x620] ;  /* 0x00018800000a7ab9 */ /* 0x000fe20000000a00 */
[----:B------:R-:W-:Y:S01]  /*f9e0*/  IADD3 R5, P1, RZ, -R11, RZ ;  /* 0x8000000bff057210 */ /* 0x000fe20007f3e0ff */
[----:B------:R-:W-:Y:S01]  /*f9f0*/  IMAD.MOV.U32 R3, RZ, RZ, R16 ;  /* 0x000000ffff037224 */ /* 0x000fe200078e0010 */
[----:B-1----:R-:W-:Y:S01]  /*fa00*/  I2FP.F32.U32 R4, UR15 ;  /* 0x0000000f00047c45 */ /* 0x002fe20008201000 */
[----:B------:R-:W-:Y:S01]  /*fa10*/  ULDC UR12, c[0x0][0x658] ;  /* 0x00019600000c7ab9 */ /* 0x000fe20000000800 */
[----:B------:R-:W-:Y:S01]  /*fa20*/  ULDC UR18, c[0x0][0x648] ;  /* 0x0001920000127ab9 */ /* 0x000fe20000000800 */
[----:B------:R-:W-:Y:S02]  /*fa30*/  IMAD.X R2, RZ, RZ, ~R2, P1 ;  /* 0x000000ffff027224 */ /* 0x000fe400008e0e02 */
[----:B------:R-:W-:Y:S01]  /*fa40*/  FMUL R6, R4, UR16 ;  /* 0x0000001004067c20 */ /* 0x000fe20008400000 */
[----:B------:R-:W-:Y:S01]  /*fa50*/  ULDC.64 UR16, c[0x0][0x640] ;  /* 0x0001900000107ab9 */ /* 0x000fe20000000a00 */
[----:B------:R-:W-:Y:S01]  /*fa60*/  IMAD R4, R2, UR10, RZ ;  /* 0x0000000a02047c24 */ /* 0x000fe2000f8e02ff */
[----:B------:R-:W-:Y:S01]  /*fa70*/  ISETP.NE.U32.AND P1, PT, RZ, UR16, PT ;  /* 0x00000010ff007c0c */ /* 0x000fe2000bf25070 */
[----:B------:R-:W-:Y:S01]  /*fa80*/  IMAD.MOV.U32 R2, RZ, RZ, R15 ;  /* 0x000000ffff027224 */ /* 0x000fe200078e000f */
[----:B0-----:R-:W-:Y:S01]  /*fa90*/  R2UR UR9, R12 ;  /* 0x000000000c0972ca */ /* 0x001fe200000e0000 */
[----:B------:R-:W0:Y:S01]  /*faa0*/  F2I.U32.TRUNC.NTZ R6, R6 ;  /* 0x0000000600067305 */ /* 0x000e22000020f000 */
[----:B------:R-:W1:Y:S01]  /*fab0*/  LDC R12, c[0x0][0x610] ;  /* 0x00018400ff0c7b82 */ /* 0x000e620000000800 */
[----:B------:R-:W-:Y:S01]  /*fac0*/  IMAD.WIDE.U32 R2, R5, UR10, R2 ;  /* 0x0000000a05027c25 */ /* 0x000fe2000f8e0002 */
[----:B------:R-:W-:Y:S01]  /*fad0*/  ULDC UR10, c[0x0][0x618] ;  /* 0x00018600000a7ab9 */ /* 0x000fe20000000800 */
[----:B------:R-:W-:-:S02]  /*fae0*/  ISETP.NE.AND.EX P1, PT, RZ, UR17, PT, P1 ;  /* 0x00000011ff007c0c */ /* 0x000fc4000bf25310 */
[----:B------:R-:W-:-:S04]  /*faf0*/  IMAD R5, R5, UR11, R4 ;  /* 0x0000000b05057c24 */ /* 0x000fc8000f8e0204 */
[----:B------:R-:W-:-:S05]  /*fb00*/  IMAD.IADD R3, R3, 0x1, R5 ;  /* 0x0000000103037824 */ /* 0x000fca00078e0205 */
[--C-:B------:R-:W-:Y:S02]  /*fb10*/  SHF.R.U64 R14, R2, UR10, R3.reuse ;  /* 0x0000000a020e7c19 */ /* 0x100fe40008001203 */
[----:B------:R-:W-:Y:S01]  /*fb20*/  SHF.R.U32.HI R3, RZ, UR10, R3 ;  /* 0x0000000aff037c19 */ /* 0x000fe20008011603 */
[----:B------:R-:W-:Y:S01]  /*fb30*/  ULDC UR10, c[0x0][0x608] ;  /* 0x00018200000a7ab9 */ /* 0x000fe20000000800 */
[----:B0-----:R-:W-:Y:S02]  /*fb40*/  R2UR UR11, R6 ;  /* 0x00000000060b72ca */ /* 0x001fe400000e0000 */
[--C-:B------:R-:W-:Y:S02]  /*fb50*/  SHF.R.U64 R15, R14, UR10, R3.reuse ;  /* 0x0000000a0e0f7c19 */ /* 0x100fe40008001203 */
[----:B------:R-:W-:Y:S01]  /*fb60*/  SHF.R.U32.HI R2, RZ, UR10, R3 ;  /* 0x0000000aff027c19 */ /* 0x000fe20008011603 */
[----:B------:R-:W-:-:S03]  /*fb70*/  UIADD3 UR10, -UR9, URZ, URZ ;  /* 0x0000003f090a7290 */ /* 0x000fc6000fffe13f */
[--C-:B------:R-:W-:Y:S01]  /*fb80*/  SHF.R.U64 R17, R15, UR12, R2.reuse ;  /* 0x0000000c0f117c19 */ /* 0x100fe20008001202 */
[----:B------:R-:W-:Y:S01]  /*fb90*/  ULDC UR9, c[0x0][0x144] ;  /* 0x0000510000097ab9 */ /* 0x000fe20000000800 */
[----:B------:R-:W-:-:S03]  /*fba0*/  SHF.R.U32.HI R3, RZ, UR12, R2 ;  /* 0x0000000cff037c19 */ /* 0x000fc60008011602 */
[----:B------:R-:W-:Y:S01]  /*fbb0*/  IMAD.MOV.U32 R2, RZ, RZ, R17 ;  /* 0x000000ffff027224 */ /* 0x000fe200078e0011 */
[----:B------:R-:W-:Y:S06]  /*fbc0*/  @!P1 BRA `(.L_x_312) ;  /* 0x0000000000289947 */ /* 0x000fec0003800000 */
        /* <DEDUP_REMOVED lines=10> */
.L_x_312:
[----:B------:R-:W-:Y:S01]  /*fc70*/  UIADD3 UR11, -UR11, URZ, URZ ;  /* 0x0000003f0b0b7290 */ /* 0x000fe2000fffe13f */
[----:B------:R-:W-:Y:S01]  /*fc80*/  SHF.R.U64 R3, R2, UR18, R3 ;  /* 0x0000001202037c19 */ /* 0x000fe20008001203 */
[----:B------:R-:W-:Y:S01]  /*fc90*/  UIMAD UR8, UR9, UR10, UR8 ;  /* 0x0000000a090872a4 */ /* 0x000fe2000f8e0208 */
[----:B------:R-:W-:Y:S02]  /*fca0*/  LOP3.LUT R2, R15, UR6, RZ, 0xc0, !PT ;  /* 0x000000060f027c12 */ /* 0x000fe4000f8ec0ff */
[----:B------:R-:W-:Y:S01]  /*fcb0*/  ULDC UR9, c[0x0][0x148] ;  /* 0x0000520000097ab9 */ /* 0x000fe20000000800 */
[----:B------:R-:W-:Y:S01]  /*fcc0*/  IMAD.MOV R4, RZ, RZ, -R3 ;  /* 0x000000ffff047224 */ /* 0x000fe200078e0a03 */
[----:B------:R-:W-:Y:S01]  /*fcd0*/  @UP2 UIMAD UR8, UR9, UR11, UR15 ;  /* 0x0000000b090822a4 */ /* 0x000fe2000f8e020f */
[----:B------:R-:W-:Y:S01]  /*fce0*/  IMAD R3, R3, UR5, R2 ;  /* 0x0000000503037c24 */ /* 0x000fe2000f8e0202 */
[----:B------:R-:W-:Y:S01]  /*fcf0*/  LOP3.LUT R5, R14, UR4, RZ, 0xc0, !PT ;  /* 0x000000040e057c12 */ /* 0x000fe2000f8ec0ff */
[----:B------:R-:W-:Y:S01]  /*fd00*/  ULDC UR9, c[0x0][0x638] ;  /* 0x00018e0000097ab9 */ /* 0x000fe20000000800 */
[----:B------:R-:W-:Y:S01]  /*fd10*/  PLOP3.LUT P1, PT, PT, PT, UP2, 0x80, 0x0 ;  /* 0x000000000000781c */ /* 0x000fe20003f2f028 */
[----:B------:R-:W-:-:S02]  /*fd20*/  IMAD R2, R4, UR9, R17 ;  /* 0x0000000904027c24 */ /* 0x000fc4000f8e0211 */
[----:B-1----:R-:W-:Y:S01]  /*fd30*/  IMAD R12, R3, R12, UR8 ;  /* 0x00000008030c7e24 */ /* 0x002fe2000f8e020c */
[----:B------:R-:W-:Y:S01]  /*fd40*/  ULDC UR8, c[0x0][0x600] ;  /* 0x0001800000087ab9 */ /* 0x000fe20000000800 */
[----:B------:R-:W-:Y:S02]  /*fd50*/  IMAD.MOV.U32 R4, RZ, RZ, 0x1 ;  /* 0x00000001ff047424 */ /* 0x000fe400078e00ff */
[----:B------:R-:W-:-:S03]  /*fd60*/  IMAD R3, R2, UR8, R5 ;  /* 0x0000000802037c24 */ /* 0x000fc6000f8e0205 */
[----:B------:R-:W-:Y:S02]  /*fd70*/  PRMT R2, R4, 0x7610, R2 ;  /* 0x0000761004027816 */ /* 0x000fe40000000002 */
[----:B------:R-:W-:Y:S02]  /*fd80*/  SEL R4, R3, R12, !P1 ;  /* 0x0000000c03047207 */ /* 0x000fe40004800000 */
[----:B------:R-:W-:-:S03]  /*fd90*/  SEL R3, R12, R3, !P1 ;  /* 0x000000030c037207 */ /* 0x000fc60004800000 */
[----:B------:R1:W-:Y:S04]  /*fda0*/  STL [R1+0x8c], R4 ;  /* 0x00008c0401007387 */ /* 0x0003e80000100800 */
[----:B------:R1:W-:Y:S04]  /*fdb0*/  STL [R1+0x78], R11 ;  /* 0x0000780b01007387 */ /* 0x0003e80000100800 */
[----:B------:R1:W-:Y:S02]  /*fdc0*/  STL [R1+0x88], R3 ;  /* 0x0000880301007387 */ /* 0x0003e40000100800 */
.L_x_310:
[----:B------:R-:W-:Y:S05]  /*fdd0*/  BSYNC B1 ;  /* 0x0000000000017941 */ /* 0x000fea0003800000 */
.L_x_309:
[----:B------:R-:W-:-:S13]  /*fde0*/  LOP3.LUT P1, RZ, R2, 0xff, RZ, 0xc0, !PT ;  /* 0x000000ff02ff7812 */ /* 0x000fda000782c0ff */
[----:B------:R-:W-:Y:S05]  /*fdf0*/  @P1 BRA `(.L_x_313) ;  /* 0xfffffff000ec1947 */ /* 0x000fea000383ffff */
[----:B------:R-:W-:Y:S05]  /*fe00*/  BSYNC B0 ;  /* 0x0000000000007941 */ /* 0x000fea0003800000 */
.L_x_301:
[----:B------:R-:W-:-:S03]  /*fe10*/  UMOV UR8, 0xffffffff ;  /* 0xffffffff00087882 */ /* 0x000fc60000000000 */
[----:B------:R-:W-:Y:S05]  /*fe20*/  BRA.DIV UR8, `(.L_x_314) ;  /* 0x0000000608587947 */ /* 0x000fea000b800000 */
[----:B------:R-:W-:-:S13]  /*fe30*/  ELECT P0, URZ, PT ;  /* 0x00000000003f782f */ /* 0x000fda0003800000 */
.L_x_330:
[----:B------:R-:W-:Y:S04]  /*fe40*/  BSSY B0, `(.L_x_315) ;  /* 0x000002c000007945 */ /* 0x000fe80003800000 */
[----:B------:R-:W-:Y:S05]  /*fe50*/  @!P0 BRA `(.L_x_316) ;  /* 0x0000000000a88947 */ /* 0x000fea0003800000 */
[----:B------:R-:W-:-:S04]  /*fe60*/  ULOP3.LUT UR8, UR7, 0x2, URZ, 0xfc, !UPT ;  /* 0x0000000207087892 */ /* 0x000fc8000f8efc3f */
[----:B------:R-:W-:-:S06]  /*fe70*/  UISETP.NE.AND UP0, UPT, UR8, 0x3, UPT ;  /* 0x000000030800788c */ /* 0x000fcc000bf05270 */
[----:B------:R-:W-:-:S13]  /*fe80*/  PLOP3.LUT P0, PT, PT, PT, UP0, 0x80, 0x0 ;  /* 0x000000000000781c */ /* 0x000fda0003f0f008 */
[----:B------:R-:W-:Y:S05]  /*fe90*/  @!P0 BRA `(.L_x_317) ;  /* 0x0000000000048947 */ /* 0x000fea0003800000 */
[----:B------:R-:W-:Y:S01]  /*fea0*/  BPT.TRAP 0x1 ;  /* 0x000000040000795c */ /* 0x000fe20000300000 */
.L_x_317:
[----:B01----:R-:W0:Y:S01]  /*feb0*/  S2R R3, SR_CgaCtaId ;  /* 0x0000000000037919 */ /* 0x003e220000008800 */
[----:B------:R-:W-:Y:S02]  /*fec0*/  MOV R0, 0x400 ;  /* 0x0000040000007802 */ /* 0x000fe40000000f00 */
[----:B------:R-:W-:Y:S02]  /*fed0*/  SHF.L.U32 R2, R9, 0x1f, RZ ;  /* 0x0000001f09027819 */ /* 0x000fe400000006ff */
[----:B0-----:R-:W-:-:S05]  /*fee0*/  LEA R3, R3, R0, 0x18 ;  /* 0x0000000003037211 */ /* 0x001fca00078ec0ff */
[----:B------:R-:W-:-:S04]  /*fef0*/  VIADD R3, R3, 0x20 ;  /* 0x0000002003037836 */ /* 0x000fc80000000000 */
[C---:B------:R-:W-:Y:S02]  /*ff00*/  IMAD R5, R8.reuse, 0x8, R3 ;  /* 0x0000000808057824 */ /* 0x040fe400078e0203 */
[----:B------:R-:W-:Y:S02]  /*ff10*/  VIADD R8, R8, 0x1 ;  /* 0x0000000108087836 */ /* 0x000fe40000000000 */
[----:B------:R-:W0:Y:S03]  /*ff20*/  SYNCS.PHASECHK.TRANS64.TRYWAIT P0, [R5+URZ], R2 ;  /* 0x00000002050075a7 */ /* 0x000e26000800017f */
[----:B------:R-:W-:-:S04]  /*ff30*/  ISETP.NE.AND P1, PT, R8, 0x4, PT ;  /* 0x000000040800780c */ /* 0x000fc80003f25270 */
[----:B------:R-:W-:Y:S02]  /*ff40*/  SEL R0, RZ, 0x1, P1 ;  /* 0x00000001ff007807 */ /* 0x000fe40000800000 */
[----:B------:R-:W-:Y:S02]  /*ff50*/  SEL R8, R8, RZ, P1 ;  /* 0x000000ff08087207 */ /* 0x000fe40000800000 */
[----:B------:R-:W-:-:S03]  /*ff60*/  LOP3.LUT R9, R9, R0, RZ, 0x3c, !PT ;  /* 0x0000000009097212 */ /* 0x000fc600078e3cff */
[----:B------:R-:W-:Y:S01]  /*ff70*/  IMAD R7, R8, 0x8, R3 ;  /* 0x0000000808077824 */ /* 0x000fe200078e0203 */
[----:B------:R-:W-:Y:S01]  /*ff80*/  SHF.L.U32 R4, R9, 0x1f, RZ ;  /* 0x0000001f09047819 */ /* 0x000fe200000006ff */
[----:B0-----:R-:W-:Y:S06]  /*ff90*/  @!P0 BRA `(.L_x_318) ;  /* 0x0000000400208947 */ /* 0x001fec0003800000 */
.L_x_331:
[----:B------:R-:W1:Y:S01]  /*ffa0*/  SYNCS.PHASECHK.TRANS64.TRYWAIT P0, [R7+URZ], R4 ;  /* 0x00000004070075a7 */ /* 0x000e62000800017f */
[----:B------:R-:W-:-:S05]  /*ffb0*/  VIADD R0, R8, 0x1 ;  /* 0x0000000108007836 */ /* 0x000fca0000000000 */
[----:B------:R-:W-:-:S04]  /*ffc0*/  ISETP.NE.AND P1, PT, R0, 0x4, PT ;  /* 0x000000040000780c */ /* 0x000fc80003f25270 */
[----:B0-----:R-:W-:Y:S02]  /*ffd0*/  SEL R2, RZ, 0x1, P1 ;  /* 0x00000001ff027807 */ /* 0x001fe40000800000 */
[----:B------:R-:W-:Y:S02]  /*ffe0*/  SEL R0, R0, RZ, P1 ;  /* 0x000000ff00007207 */ /* 0x000fe40000800000 */
[----:B------:R-:W-:-:S03]  /*fff0*/  LOP3.LUT R9, R9, R2, RZ, 0x3c, !PT ;  /* 0x0000000209097212 */ /* 0x000fc600078e3cff */
[----:B------:R-:W-:Y:S01]  /*10000*/  IMAD R6, R0, 0x8, R3 ;  /* 0x0000000800067824 */ /* 0x000fe200078e0203 */
[----:B------:R-:W-:Y:S01]  /*10010*/  SHF.L.U32 R5, R9, 0x1f, RZ ;  /* 0x0000001f09057819 */ /* 0x000fe200000006ff */
[----:B-1----:R-:W-:Y:S06]  /*10020*/  @!P0 BRA `(.L_x_319) ;  /* 0x0000000400108947 */ /* 0x002fec0003800000 */
.L_x_332:
[----:B------:R-:W1:Y:S01]  /*10030*/  SYNCS.PHASECHK.TRANS64.TRYWAIT P0, [R6+URZ], R5 ;  /* 0x00000005060075a7 */ /* 0x000e62000800017f */
[----:B------:R-:W-:-:S05]  /*10040*/  VIADD R0, R0, 0x1 ;  /* 0x0000000100007836 */ /* 0x000fca0000000000 */
[----:B------:R-:W-:-:S04]  /*10050*/  ISETP.NE.AND P1, PT, R0, 0x4, PT ;  /* 0x000000040000780c */ /* 0x000fc80003f25270 */
[----:B------:R-:W-:Y:S02]  /*10060*/  SEL R2, RZ, 0x1, P1 ;  /* 0x00000001ff027807 */ /* 0x000fe40000800000 */
[----:B------:R-:W-:Y:S02]  /*10070*/  SEL R0, R0, RZ, P1 ;  /* 0x000000ff00007207 */ /* 0x000fe40000800000 */
[----:B------:R-:W-:Y:S01]  /*10080*/  LOP3.LUT R2, R9, R2, RZ, 0x3c, !PT ;  /* 0x0000000209027212 */ /* 0x000fe200078e3cff */
[----:B-1----:R-:W-:Y:S06]  /*10090*/  @!P0 BRA `(.L_x_320) ;  /* 0x0000000400088947 */ /* 0x002fec0003800000 */
.L_x_333:
[----:B------:R-:W-:Y:S01]  /*100a0*/  IMAD R3, R0, 0x8, R3 ;  /* 0x0000000800037824 */ /* 0x000fe200078e0203 */
[----:B------:R-:W-:-:S07]  /*100b0*/  SHF.L.U32 R0, R2, 0x1f, RZ ;  /* 0x0000001f02007819 */ /* 0x000fce00000006ff */
.L_x_321:
[----:B--2---:R2:W3:Y:S02]  /*100c0*/  SYNCS.PHASECHK.TRANS64.TRYWAIT P0, [R3+URZ], R0 ;  /* 0x00000000030075a7 */ /* 0x0044e4000800017f */
[----:B---3--:R-:W-:Y:S05]  /*100d0*/  @!P0 NANOSLEEP.SYNCS 0x989680 ;  /* 0x009896800000895d */ /* 0x008fea0003900000 */
[----:B------:R-:W3:Y:S02]  /*100e0*/  @!P0 SYNCS.PHASECHK.TRANS64 P0, [R3+URZ], R0 ;  /* 0x00000000030085a7 */ /* 0x000ee4000800007f */
[----:B---3--:R-:W-:Y:S05]  /*100f0*/  @!P0 BRA `(.L_x_321) ;  /* 0xfffffffc00f08947 */ /* 0x008fea000383ffff */
.L_x_316:
[----:B------:R-:W-:Y:S05]  /*10100*/  BSYNC B0 ;  /* 0x0000000000007941 */ /* 0x000fea0003800000 */
.L_x_315:
[----:B------:R-:W-:Y:S05]  /*10110*/  EXIT ;  /* 0x000000000000794d */ /* 0x000fea0003800000 */
.L_x_18:
[----:B-1----:R-:W-:-:S04]  /*10120*/  IMAD.U32 R3, RZ, RZ, UR17 ;  /* 0x00000011ff037e24 */ /* 0x002fc8000f8e00ff */
[----:B------:R1:W3:Y:S03]  /*10130*/  SYNCS.PHASECHK.TRANS64.TRYWAIT P1, [R3+URZ+-0x8], R0 ;  /* 0xfffff800030075a7 */ /* 0x0002e6000802017f */
[----:B---3--:R-:W-:Y:S05]  /*10140*/  @!P1 NANOSLEEP.SYNCS 0x989680 ;  /* 0x009896800000995d */ /* 0x008fea0003900000 */
[----:B------:R-:W3:Y:S02]  /*10150*/  @!P1 SYNCS.PHASECHK.TRANS64 P1, [R3+URZ+-0x8], R0 ;  /* 0xfffff800030095a7 */ /* 0x000ee4000802007f */
[----:B---3--:R-:W-:Y:S05]  /*10160*/  @!P1 BRA `(.L_x_18) ;  /* 0xfffffffc00ec9947 */ /* 0x008fea000383ffff */
[----:B------:R-:W-:Y:S05]  /*10170*/  BRA `(.L_x_322) ;  /* 0xffffff1400a07947 */ /* 0x000fea000383ffff */
.L_x_23:
[----:B-1----:R-:W-:-:S04]  /*10180*/  IMAD.U32 R3, RZ, RZ, UR4 ;  /* 0x00000004ff037e24 */ /* 0x002fc8000f8e00ff */
[----:B------:R1:W2:Y:S03]  /*10190*/  SYNCS.PHASECHK.TRANS64.TRYWAIT P1, [R3+URZ], R0 ;  /* 0x00000000030075a7 */ /* 0x0002a6000802017f */
[----:B--2---:R-:W-:Y:S05]  /*101a0*/  @!P1 NANOSLEEP.SYNCS 0x989680 ;  /* 0x009896800000995d */ /* 0x004fea0003900000 */
[----:B------:R-:W2:Y:S02]  /*101b0*/  @!P1 SYNCS.PHASECHK.TRANS64 P1, [R3+URZ], R0 ;  /* 0x00000000030095a7 */ /* 0x000ea4000802007f */
[----:B--2---:R-:W-:Y:S05]  /*101c0*/  @!P1 BRA `(.L_x_23) ;  /* 0xfffffffc00ec9947 */ /* 0x004fea000383ffff */
[----:B------:R-:W-:Y:S05]  /*101d0*/  BRA `(.L_x_22) ;  /* 0xffffff20000c7947 */ /* 0x000fea000383ffff */
.L_x_29:
[----:B-----5:R1:W-:Y:S02]  /*101e0*/  STL [R1+0xa0], R0 ;  /* 0x0000a00001007387 */ /* 0x0203e40000100800 */
[----:B-1----:R-:W-:-:S04]  /*101f0*/  IMAD.U32 R0, RZ, RZ, UR8 ;  /* 0x00000008ff007e24 */ /* 0x002fc8000f8e00ff */
[----:B------:R1:W3:Y:S03]  /*10200*/  SYNCS.PHASECHK.TRANS64.TRYWAIT P1, [R0+URZ], R229 ;  /* 0x000000e5000075a7 */ /* 0x0002e6000802017f */
[----:B---3--:R-:W-:Y:S05]  /*10210*/  @!P1 NANOSLEEP.SYNCS 0x989680 ;  /* 0x009896800000995d */ /* 0x008fea0003900000 */
[----:B------:R1:W3:Y:S02]  /*10220*/  @!P1 SYNCS.PHASECHK.TRANS64 P1, [R0+URZ], R229 ;  /* 0x000000e5000095a7 */ /* 0x0002e4000802007f */
[----:B-1----:R1:W5:Y:S02]  /*10230*/  LDL.LU R0, [R1+0xa0] ;  /* 0x0000a00001007983 */ /* 0x0023640000300800 */
[----:B-1-3--:R-:W-:Y:S05]  /*10240*/  @!P1 BRA `(.L_x_29) ;  /* 0xfffffffc00e49947 */ /* 0x00afea000383ffff */
[----:B------:R-:W-:Y:S05]  /*10250*/  BRA `(.L_x_28) ;  /* 0xffffff3000607947 */ /* 0x000fea000383ffff */
.L_x_37:
[----:B0-----:R-:W-:-:S04]  /*10260*/  IMAD.U32 R25, RZ, RZ, UR17 ;  /* 0x00000011ff197e24 */ /* 0x001fc8000f8e00ff */
[----:B------:R0:W3:Y:S03]  /*10270*/  SYNCS.PHASECHK.TRANS64.TRYWAIT P1, [R25+URZ+0x8], R24 ;  /* 0x00000818190075a7 */ /* 0x0000e6000802017f */
[----:B---3--:R-:W-:Y:S05]  /*10280*/  @!P1 NANOSLEEP.SYNCS 0x989680 ;  /* 0x009896800000995d */ /* 0x008fea0003900000 */
[----:B------:R-:W3:Y:S02]  /*10290*/  @!P1 SYNCS.PHASECHK.TRANS64 P1, [R25+URZ+0x8], R24 ;  /* 0x00000818190095a7 */ /* 0x000ee4000802007f */
[----:B---3--:R-:W-:Y:S05]  /*102a0*/  @!P1 BRA `(.L_x_37) ;  /* 0xfffffffc00ec9947 */ /* 0x008fea000383ffff */
[----:B------:R-:W-:Y:S05]  /*102b0*/  BRA `(.L_x_323) ;  /* 0xffffff5000f47947 */ /* 0x000fea000383ffff */
.L_x_302:
[----:B------:R-:W-:Y:S01]  /*102c0*/  BSSY B1, `(.L_x_324) ;  /* 0x0000006000017945 */ /* 0x000fe20003800000 */
[----:B------:R-:W-:-:S07]  /*102d0*/  IMAD.MOV.U32 R2, RZ, RZ, -0x1 ;  /* 0xffffffffff027424 */ /* 0x000fce00078e00ff */
[----:B------:R-:W-:Y:S05]  /*102e0*/  WARPSYNC.COLLECTIVE R2, `(.L_x_325) ;  /* 0x00000000020c7348 */ /* 0x000fea0003c00000 */
[----:B------:R-:W-:Y:S02]  /*102f0*/  ELECT P1, UR62, PT ;  /* 0x00000000003e782f */ /* 0x000fe40003820000 */
[----:B------:R-:W-:Y:S01]  /*10300*/  MOV R2, UR62 ;  /* 0x0000003e00027c02 */ /* 0x000fe20008000f00 */
[----:B------:R-:W-:Y:S10]  /*10310*/  ENDCOLLECTIVE ;  /* 0x000000000000791b */ /* 0x000ff40003800000 */
.L_x_325:
[----:B------:R-:W-:Y:S05]  /*10320*/  BSYNC B1 ;  /* 0x0000000000017941 */ /* 0x000fea0003800000 */
.L_x_324:
[----:B------:R-:W-:Y:S05]  /*10330*/  BRA `(.L_x_326) ;  /* 0xffffffec00a87947 */ /* 0x000fea000383ffff */
.L_x_305:
[----:B-1----:R1:W2:Y:S02]  /*10340*/  SYNCS.PHASECHK.TRANS64.TRYWAIT P1, [R11+URZ+0x20], R4 ;  /* 0x000020040b0075a7 */ /* 0x0022a4000802017f */
[----:B--2---:R-:W-:Y:S05]  /*10350*/  @!P1 NANOSLEEP.SYNCS 0x989680 ;  /* 0x009896800000995d */ /* 0x004fea0003900000 */
[----:B------:R-:W2:Y:S02]  /*10360*/  @!P1 SYNCS.PHASECHK.TRANS64 P1, [R11+URZ+0x20], R4 ;  /* 0x000020040b0095a7 */ /* 0x000ea4000802007f */
[----:B--2---:R-:W-:Y:S05]  /*10370*/  @!P1 BRA `(.L_x_305) ;  /* 0xfffffffc00f09947 */ /* 0x004fea000383ffff */
[----:B------:R-:W-:Y:S05]  /*10380*/  BRA `(.L_x_327) ;  /* 0xffffffec00ec7947 */ /* 0x000fea000383ffff */
.L_x_314:
[----:B------:R-:W-:Y:S01]  /*10390*/  BSSY B0, `(.L_x_328) ;  /* 0x0000006000007945 */ /* 0x000fe20003800000 */
[----:B------:R-:W-:-:S07]  /*103a0*/  IMAD.MOV.U32 R2, RZ, RZ, -0x1 ;  /* 0xffffffffff027424 */ /* 0x000fce00078e00ff */
[----:B01----:R-:W-:Y:S05]  /*103b0*/  WARPSYNC.COLLECTIVE R2, `(.L_x_329) ;  /* 0x00000000020c7348 */ /* 0x003fea0003c00000 */
[----:B------:R-:W-:Y:S02]  /*103c0*/  ELECT P1, UR62, PT ;  /* 0x00000000003e782f */ /* 0x000fe40003820000 */
[----:B------:R-:W-:Y:S01]  /*103d0*/  MOV R2, UR62 ;  /* 0x0000003e00027c02 */ /* 0x000fe20008000f00 */
[----:B01----:R-:W-:Y:S10]  /*103e0*/  ENDCOLLECTIVE ;  /* 0x000000000000791b */ /* 0x003ff40003800000 */
.L_x_329:
[----:B------:R-:W-:Y:S05]  /*103f0*/  BSYNC B0 ;  /* 0x0000000000007941 */ /* 0x000fea0003800000 */
.L_x_328:
[----:B------:R-:W-:Y:S01]  /*10400*/  PLOP3.LUT P0, PT, P1, PT, PT, 0x80, 0x0 ;  /* 0x000000000000781c */ /* 0x000fe20000f0f070 */
[----:B------:R-:W-:-:S12]  /*10410*/  BRA `(.L_x_330) ;  /* 0xfffffff800887947 */ /* 0x000fd8000383ffff */
.L_x_318:
[----:B0-----:R0:W1:Y:S02]  /*10420*/  SYNCS.PHASECHK.TRANS64.TRYWAIT P0, [R5+URZ], R2 ;  /* 0x00000002050075a7 */ /* 0x001064000800017f */
[----:B-1----:R-:W-:Y:S05]  /*10430*/  @!P0 NANOSLEEP.SYNCS 0x989680 ;  /* 0x009896800000895d */ /* 0x002fea0003900000 */
[----:B------:R-:W1:Y:S02]  /*10440*/  @!P0 SYNCS.PHASECHK.TRANS64 P0, [R5+URZ], R2 ;  /* 0x00000002050085a7 */ /* 0x000e64000800007f */
[----:B-1----:R-:W-:Y:S05]  /*10450*/  @!P0 BRA `(.L_x_318) ;  /* 0xfffffffc00f08947 */ /* 0x002fea000383ffff */
[----:B------:R-:W-:Y:S05]  /*10460*/  BRA `(.L_x_331) ;  /* 0xfffffff800cc7947 */ /* 0x000fea000383ffff */
.L_x_319:
[----:B0-----:R0:W1:Y:S02]  /*10470*/  SYNCS.PHASECHK.TRANS64.TRYWAIT P0, [R7+URZ], R4 ;  /* 0x00000004070075a7 */ /* 0x001064000800017f */
[----:B-1----:R-:W-:Y:S05]  /*10480*/  @!P0 NANOSLEEP.SYNCS 0x989680 ;  /* 0x009896800000895d */ /* 0x002fea0003900000 */
[----:B------:R-:W1:Y:S02]  /*10490*/  @!P0 SYNCS.PHASECHK.TRANS64 P0, [R7+URZ], R4 ;  /* 0x00000004070085a7 */ /* 0x000e64000800007f */
[----:B-1----:R-:W-:Y:S05]  /*104a0*/  @!P0 BRA `(.L_x_319) ;  /* 0xfffffffc00f08947 */ /* 0x002fea000383ffff */
[----:B------:R-:W-:Y:S05]  /*104b0*/  BRA `(.L_x_332) ;  /* 0xfffffff800dc7947 */ /* 0x000fea000383ffff */
.L_x_320:
[----:B-1----:R1:W2:Y:S02]  /*104c0*/  SYNCS.PHASECHK.TRANS64.TRYWAIT P0, [R6+URZ], R5 ;  /* 0x00000005060075a7 */ /* 0x0022a4000800017f */
[----:B--2---:R-:W-:Y:S05]  /*104d0*/  @!P0 NANOSLEEP.SYNCS 0x989680 ;  /* 0x009896800000895d */ /* 0x004fea0003900000 */
[----:B------:R-:W2:Y:S02]  /*104e0*/  @!P0 SYNCS.PHASECHK.TRANS64 P0, [R6+URZ], R5 ;  /* 0x00000005060085a7 */ /* 0x000ea4000800007f */
[----:B--2---:R-:W-:Y:S05]  /*104f0*/  @!P0 BRA `(.L_x_320) ;  /* 0xfffffffc00f08947 */ /* 0x004fea000383ffff */
[----:B------:R-:W-:Y:S05]  /*10500*/  BRA `(.L_x_333) ;  /* 0xfffffff800e47947 */ /* 0x000fea000383ffff */
.L_x_334:
[----:B------:R-:W-:-:S00]  /*10510*/  BRA `(.L_x_334) ;  /* 0xfffffffc00fc7947 */ /* 0x000fc0000383ffff */
[----:B------:R-:W-:-:S00]  /*10520*/  NOP ;  /* 0x0000000000007918 */ /* 0x000fc00000000000 */
        /* <DEDUP_REMOVED lines=13> */
.L_x_335:


//--------------------- .nv.shared._ZN7cutlass13device_kernelINS_4gemm6kernel13GemmUniversalIN4cute5tupleIJiiiiEEENS1_10collective13CollectiveMmaINS1_37MainloopSm90TmaGmmaWarpSpecializedFP8ILi4ENS5_IJNS4_1CILi1EEENSA_ILi2EEESB_EEENS1_32KernelTmaWarpSpecializedPingpongEEENS5_IJNSA_ILi64EEENSA_ILi256EEENSA_ILi32EEEEEENS_12float_e5m2_tENS5_IJlSB_lEEESK_SL_NS4_8TiledMMAINS4_8MMA_AtomIJNS4_4SM904GMMA31MMA_64x256x32_F32E5M2E5M2_SS_TNILNSP_7ScaleInE1ELSR_1EEEEEENS4_6LayoutINS5_IJSB_SB_SB_EEENS5_IJNSA_ILi0EEESW_SW_EEEEENS5_IJNS4_10UnderscoreESZ_SZ_EEEEENS4_23SM90_TMA_LOAD_MULTICASTENS4_14ComposedLayoutINS4_7SwizzleILi1ELi4ELi3EEENS4_18smem_ptr_flag_bitsILi8EEENSU_INS5_IJNSA_ILi8EEESI_EEENS5_IJSI_SB_EEEEEEEvNS4_8identityENS4_13SM90_TMA_LOADES1C_vS1D_EENS_8epilogue10collective6detail29Sm90TmaWarpSpecializedAdapterINS1H_15DefaultEpilogueISK_SL_SL_NS1G_6thread17LinearCombinationISK_Li1EffLNS1L_9ScaleType4KindE0ELNS_15FloatRoundStyleE2ESK_EENS1_15EpilogueDefaultEEEEEvvEEEEvNT_6ParamsE --------------------------
	.section	.nv.shared._ZN7cutlass13device_kernelINS_4gemm6kernel13GemmUniversalIN4cute5tupleIJiiiiEEENS1_10collective13CollectiveMmaINS1_37MainloopSm90TmaGmmaWarpSpecializedFP8ILi4ENS5_IJNS4_1CILi1EEENSA_ILi2EEESB_EEENS1_32KernelTmaWarpSpecializedPingpongEEENS5_IJNSA_ILi64EEENSA_ILi256EEENSA_ILi32EEEEEENS_12float_e5m2_tENS5_IJlSB_lEEESK_SL_NS4_8TiledMMAINS4_8MMA_AtomIJNS4_4SM904GMMA31MMA_64x256x32_F32E5M2E5M2_SS_TNILNSP_7ScaleInE1ELSR_1EEEEEENS4_6LayoutINS5_IJSB_SB_SB_EEENS5_IJNSA_ILi0EEESW_SW_EEEEENS5_IJNS4_10UnderscoreESZ_SZ_EEEEENS4_23SM90_TMA_LOAD_MULTICASTENS4_14ComposedLayoutINS4_7SwizzleILi1ELi4ELi3EEENS4_18smem_ptr_flag_bitsILi8EEENSU_INS5_IJNSA_ILi8EEESI_EEENS5_IJSI_SB_EEEEEEEvNS4_8identityENS4_13SM90_TMA_LOADES1C_vS1D_EENS_8epilogue10collective6detail29Sm90TmaWarpSpecializedAdapterINS1H_15DefaultEpilogueISK_SL_SL_NS1G_6thread17LinearCombinationISK_Li1EffLNS1L_9ScaleType4KindE0ELNS_15FloatRoundStyleE2ESK_EENS1_15EpilogueDefaultEEEEEvvEEEEvNT_6ParamsE,"aw",@nobits
	.sectionflags	@""
	.align	16
	.zero		1024


//--------------------- .nv.shared.reserved.0     --------------------------
	.section	.nv.shared.reserved.0,"aw",@nobits
	.weak		__nv_reservedSMEM_offset_0_alias
	.size		__nv_reservedSMEM_offset_0_alias, 0, 0
	.other		__nv_reservedSMEM_offset_0_alias,@"STO_CUDA_RESERVED_SHARED STV_DEFAULT"
__nv_reservedSMEM_offset_0_alias:
	.zero		0


//--------------------- .nv.global                --------------------------
	.section	.nv.global,"aw",@nobits
.nv.global:
	.type		_ZN39_INTERNAL_8e8a21fb_4_k_cu_eb9f9ae0_44844cute1_E,@object
	.size		_ZN39_INTERNAL_8e8a21fb_4_k_cu_eb9f9ae0_44844cute1_E,(_ZN39_INTERNAL_8e8a21fb_4_k_cu_eb9f9ae0_44844cuda3std3__45__cpo6cbeginE - _ZN39_INTERNAL_8e8a21fb_4_k_cu_eb9f9ae0_44844cute1_E)
_ZN39_INTERNAL_8e8a21fb_4_k_cu_eb9f9ae0_44844cute1_E:
	.zero		1
	.type		_ZN39_INTERNAL_8e8a21fb_4_k_cu_eb9f9ae0_44844cuda3std3__45__cpo6cbeginE,@object
	.size		_ZN39_INTERNAL_8e8a21fb_4_k_cu_eb9f9ae0_44844cuda3std3__45__cpo6cbeginE,(_ZN39_INTERNAL_8e8a21fb_4_k_cu_eb9f9ae0_44844cuda3std3__48in_placeE - _ZN39_INTERNAL_8e8a21fb_4_k_cu_eb9f9ae0_44844cuda3std3__45__cpo6cbeginE)
_ZN39_INTERNAL_8e8a21fb_4_k_cu_eb9f9ae0_44844cuda3std3__45__cpo6cbeginE:
	.zero		1
	.type		_ZN39_INTERNAL_8e8a21fb_4_k_cu_eb9f9ae0_44844cuda3std3__48in_placeE,@object
	.size		_ZN39_INTERNAL_8e8a21fb_4_k_cu_eb9f9ae0_44844cuda3std3__48in_placeE,(_ZN39_INTERNAL_8e8a21fb_4_k_cu_eb9f9ae0_44844cuda3std6ranges3__45__cpo9iter_moveE - _ZN39_INTERNAL_8e8a21fb_4_k_cu_eb9f9ae0_44844cuda3std3__48in_placeE)
_ZN39_INTERNAL_8e8a21fb_4_k_cu_eb9f9ae0_44844cuda3std3__48in_placeE:
	.zero		1
	.type		_ZN39_INTERNAL_8e8a21fb_4_k_cu_eb9f9ae0_44844cuda3std6ranges3__45__cpo9iter_moveE,@object
	.size		_ZN39_INTERNAL_8e8a21fb_4_k_cu_eb9f9ae0_44844cuda3std6ranges3__45__cpo9iter_moveE,(_ZN39_INTERNAL_8e8a21fb_4_k_cu_eb9f9ae0_44844cuda3std3__45__cpo5beginE - _ZN39_INTERNAL_8e8a21fb_4_k_cu_eb9f9ae0_44844cuda3std6ranges3__45__cpo9iter_moveE)
_ZN39_INTERNAL_8e8a21fb_4_k_cu_eb9f9ae0_44844cuda3std6ranges3__45__cpo9iter_moveE:
	.zero		1
	.type		_ZN39_INTERNAL_8e8a21fb_4_k_cu_eb9f9ae0_44844cuda3std3__45__cpo5beginE,@object
	.size		_ZN39_INTERNAL_8e8a21fb_4_k_cu_eb9f9ae0_44844cuda3std3__45__cpo5beginE,(_ZN39_INTERNAL_8e8a21fb_4_k_cu_eb9f9ae0_44844cuda3std3__441_GLOBAL__N__8e8a21fb_4_k_cu_eb9f9ae0_44846ignoreE - _ZN39_INTERNAL_8e8a21fb_4_k_cu_eb9f9ae0_44844cuda3std3__45__cpo5beginE)
_ZN39_INTERNAL_8e8a21fb_4_k_cu_eb9f9ae0_44844cuda3std3__45__cpo5beginE:
	.zero		1
	.type		_ZN39_INTERNAL_8e8a21fb_4_k_cu_eb9f9ae0_44844cuda3std3__441_GLOBAL__N__8e8a21fb_4_k_cu_eb9f9ae0_44846ignoreE,@object
	.size		_ZN39_INTERNAL_8e8a21fb_4_k_cu_eb9f9ae0_44844cuda3std3__441_GLOBAL__N__8e8a21fb_4_k_cu_eb9f9ae0_44846ignoreE,(_ZN39_INTERNAL_8e8a21fb_4_k_cu_eb9f9ae0_44844cute7productE - _ZN39_INTERNAL_8e8a21fb_4_k_cu_eb9f9ae0_44844cuda3std3__441_GLOBAL__N__8e8a21fb_4_k_cu_eb9f9ae0_44846ignoreE)
_ZN39_INTERNAL_8e8a21fb_4_k_cu_eb9f9ae0_44844cuda3std3__441_GLOBAL__N__8e8a21fb_4_k_cu_eb9f9ae0_44846ignoreE:
	.zero		1
	.type		_ZN39_INTERNAL_8e8a21fb_4_k_cu_eb9f9ae0_44844cute7productE,@object
	.size		_ZN39_INTERNAL_8e8a21fb_4_k_cu_eb9f9ae0_44844cute7productE,(_ZN39_INTERNAL_8e8a21fb_4_k_cu_eb9f9ae0_44844cuda3std3__45__cpo3endE - _ZN39_INTERNAL_8e8a21fb_4_k_cu_eb9f9ae0_44844cute7productE)
_ZN39_INTERNAL_8e8a21fb_4_k_cu_eb9f9ae0_44844cute7productE:
	.zero		1
	.type		_ZN39_INTERNAL_8e8a21fb_4_k_cu_eb9f9ae0_44844cuda3std3__45__cpo3endE,@object
	.size		_ZN39_INTERNAL_8e8a21fb_4_k_cu_eb9f9ae0_44844cuda3std3__45__cpo3endE,(_ZN39_INTERNAL_8e8a21fb_4_k_cu_eb9f9ae0_44844cuda3std3__419piecewise_constructE - _ZN39_INTERNAL_8e8a21fb_4_k_cu_eb9f9ae0_44844cuda3std3__45__cpo3endE)
_ZN39_INTERNAL_8e8a21fb_4_k_cu_eb9f9ae0_44844cuda3std3__45__cpo3endE:
	.zero		1
	.type		_ZN39_INTERNAL_8e8a21fb_4_k_cu_eb9f9ae0_44844cuda3std3__419piecewise_constructE,@object
	.size		_ZN39_INTERNAL_8e8a21fb_4_k_cu_eb9f9ae0_44844cuda3std3__419piecewise_constructE,(_ZN39_INTERNAL_8e8a21fb_4_k_cu_eb9f9ae0_44844cuda3std3__45__cpo4cendE - _ZN39_INTERNAL_8e8a21fb_4_k_cu_eb9f9ae0_44844cuda3std3__419piecewise_constructE)
_ZN39_INTERNAL_8e8a21fb_4_k_cu_eb9f9ae0_44844cuda3std3__419piecewise_constructE:
	.zero		1
	.type		_ZN39_INTERNAL_8e8a21fb_4_k_cu_eb9f9ae0_44844cuda3std3__45__cpo4cendE,@object
	.size		_ZN39_INTERNAL_8e8a21fb_4_k_cu_eb9f9ae0_44844cuda3std3__45__cpo4cendE,(_ZN39_INTERNAL_8e8a21fb_4_k_cu_eb9f9ae0_44844cuda3std6ranges3__45__cpo4swapE - _ZN39_INTERNAL_8e8a21fb_4_k_cu_eb9f9ae0_44844cuda3std3__45__cpo4cendE)
_ZN39_INTERNAL_8e8a21fb_4_k_cu_eb9f9ae0_44844cuda3std3__45__cpo4cendE:
	.zero		1
	.type		_ZN39_INTERNAL_8e8a21fb_4_k_cu_eb9f9ae0_44844cuda3std6ranges3__45__cpo4swapE,@object
	.size		_ZN39_INTERNAL_8e8a21fb_4_k_cu_eb9f9ae0_44844cuda3std6ranges3__45__cpo4swapE,(.L_7 - _ZN39_INTERNAL_8e8a21fb_4_k_cu_eb9f9ae0_44844cuda3std6ranges3__45__cpo4swapE)
_ZN39_INTERNAL_8e8a21fb_4_k_cu_eb9f9ae0_44844cuda3std6ranges3__45__cpo4swapE:
	.zero		1
.L_7:


//--------------------- .nv.constant0._ZN7cutlass13device_kernelINS_4gemm6kernel13GemmUniversalIN4cute5tupleIJiiiiEEENS1_10collective13CollectiveMmaINS1_37MainloopSm90TmaGmmaWarpSpecializedFP8ILi4ENS5_IJNS4_1CILi1EEENSA_ILi2EEESB_EEENS1_32KernelTmaWarpSpecializedPingpongEEENS5_IJNSA_ILi64EEENSA_ILi256EEENSA_ILi32EEEEEENS_12float_e5m2_tENS5_IJlSB_lEEESK_SL_NS4_8TiledMMAINS4_8MMA_AtomIJNS4_4SM904GMMA31MMA_64x256x32_F32E5M2E5M2_SS_TNILNSP_7ScaleInE1ELSR_1EEEEEENS4_6LayoutINS5_IJSB_SB_SB_EEENS5_IJNSA_ILi0EEESW_SW_EEEEENS5_IJNS4_10UnderscoreESZ_SZ_EEEEENS4_23SM90_TMA_LOAD_MULTICASTENS4_14ComposedLayoutINS4_7SwizzleILi1ELi4ELi3EEENS4_18smem_ptr_flag_bitsILi8EEENSU_INS5_IJNSA_ILi8EEESI_EEENS5_IJSI_SB_EEEEEEEvNS4_8identityENS4_13SM90_TMA_LOADES1C_vS1D_EENS_8epilogue10collective6detail29Sm90TmaWarpSpecializedAdapterINS1H_15DefaultEpilogueISK_SL_SL_NS1G_6thread17LinearCombinationISK_Li1EffLNS1L_9ScaleType4KindE0ELNS_15FloatRoundStyleE2ESK_EENS1_15EpilogueDefaultEEEEEvvEEEEvNT_6ParamsE --------------------------
	.section	.nv.constant0._ZN7cutlass13device_kernelINS_4gemm6kernel13GemmUniversalIN4cute5tupleIJiiiiEEENS1_10collective13CollectiveMmaINS1_37MainloopSm90TmaGmmaWarpSpecializedFP8ILi4ENS5_IJNS4_1CILi1EEENSA_ILi2EEESB_EEENS1_32KernelTmaWarpSpecializedPingpongEEENS5_IJNSA_ILi64EEENSA_ILi256EEENSA_ILi32EEEEEENS_12float_e5m2_tENS5_IJlSB_lEEESK_SL_NS4_8TiledMMAINS4_8MMA_AtomIJNS4_4SM904GMMA31MMA_64x256x32_F32E5M2E5M2_SS_TNILNSP_7ScaleInE1ELSR_1EEEEEENS4_6LayoutINS5_IJSB_SB_SB_EEENS5_IJNSA_ILi0EEESW_SW_EEEEENS5_IJNS4_10UnderscoreESZ_SZ_EEEEENS4_23SM90_TMA_LOAD_MULTICASTENS4_14ComposedLayoutINS4_7SwizzleILi1ELi4ELi3EEENS4_18smem_ptr_flag_bitsILi8EEENSU_INS5_IJNSA_ILi8EEESI_EEENS5_IJSI_SB_EEEEEEEvNS4_8identityENS4_13SM90_TMA_LOADES1C_vS1D_EENS_8epilogue10collective6detail29Sm90TmaWarpSpecializedAdapterINS1H_15DefaultEpilogueISK_SL_SL_NS1G_6thread17LinearCombinationISK_Li1EffLNS1L_9ScaleType4KindE0ELNS_15FloatRoundStyleE2ESK_EENS1_15EpilogueDefaultEEEEEvvEEEEvNT_6ParamsE,"a",@progbits
	.sectionflags	@""
	.align	4
.nv.constant0._ZN7cutlass13device_kernelINS_4gemm6kernel13GemmUniversalIN4cute5tupleIJiiiiEEENS1_10collective13CollectiveMmaINS1_37MainloopSm90TmaGmmaWarpSpecializedFP8ILi4ENS5_IJNS4_1CILi1EEENSA_ILi2EEESB_EEENS1_32KernelTmaWarpSpecializedPingpongEEENS5_IJNSA_ILi64EEENSA_ILi256EEENSA_ILi32EEEEEENS_12float_e5m2_tENS5_IJlSB_lEEESK_SL_NS4_8TiledMMAINS4_8MMA_AtomIJNS4_4SM904GMMA31MMA_64x256x32_F32E5M2E5M2_SS_TNILNSP_7ScaleInE1ELSR_1EEEEEENS4_6LayoutINS5_IJSB_SB_SB_EEENS5_IJNSA_ILi0EEESW_SW_EEEEENS5_IJNS4_10UnderscoreESZ_SZ_EEEEENS4_23SM90_TMA_LOAD_MULTICASTENS4_14ComposedLayoutINS4_7SwizzleILi1ELi4ELi3EEENS4_18smem_ptr_flag_bitsILi8EEENSU_INS5_IJNSA_ILi8EEESI_EEENS5_IJSI_SB_EEEEEEEvNS4_8identityENS4_13SM90_TMA_LOADES1C_vS1D_EENS_8epilogue10collective6detail29Sm90TmaWarpSpecializedAdapterINS1H_15DefaultEpilogueISK_SL_SL_NS1G_6thread17LinearCombinationISK_Li1EffLNS1L_9ScaleType4KindE0ELNS_15FloatRoundStyleE2ESK_EENS1_15EpilogueDefaultEEEEEvvEEEEvNT_6ParamsE:
	.zero		1664


//--------------------- SYMBOLS --------------------------

	.type		.nv.reservedSmem.offset0,@object
	.size		.nv.reservedSmem.offset0,0x4
